// auto-generated by cutlass_sweep.gemm — config: {"arch": "sm_90", "cluster_m": 1, "cluster_n": 1, "dtype": "fp16", "dtype_b": "fp16", "layout": "nt", "stages": 6, "tile_k": 64, "tile_m": 128, "tile_n": 256}
#include "cutlass/cutlass.h"
#include "cutlass/gemm/collective/collective_builder.hpp"
#include "cutlass/gemm/device/gemm_universal_adapter.h"
#include "cutlass/gemm/kernel/gemm_universal.hpp"
#include "cutlass/epilogue/collective/collective_builder.hpp"

using ElemA = cutlass::half_t;
using ElemB = cutlass::half_t;
using ElemCD = cutlass::half_t;
using Acc  = float;
using TileShape    = cute::Shape<cute::_128, cute::_256, cute::_64>;
using ClusterShape = cute::Shape<cute::_1, cute::_1, cute::_1>;

using CollectiveEpilogue = typename cutlass::epilogue::collective::CollectiveBuilder<
    cutlass::arch::Sm90, cutlass::arch::OpClassTensorOp,
    TileShape, ClusterShape,
    cutlass::epilogue::collective::EpilogueTileAuto,
    Acc, Acc,
    ElemCD, cutlass::layout::RowMajor, 128 / cutlass::sizeof_bits<ElemCD>::value,
    ElemCD, cutlass::layout::RowMajor, 128 / cutlass::sizeof_bits<ElemCD>::value,
    cutlass::epilogue::collective::EpilogueScheduleAuto
  >::CollectiveOp;

using CollectiveMainloop = typename cutlass::gemm::collective::CollectiveBuilder<
    cutlass::arch::Sm90, cutlass::arch::OpClassTensorOp,
    ElemA, cutlass::layout::RowMajor, 128 / cutlass::sizeof_bits<ElemA>::value,
    ElemB, cutlass::layout::ColumnMajor, 128 / cutlass::sizeof_bits<ElemB>::value,
    Acc,
    TileShape, ClusterShape,
    cutlass::gemm::collective::StageCount<6>,
    cutlass::gemm::collective::KernelScheduleAuto
  >::CollectiveOp;

using GemmKernel = cutlass::gemm::kernel::GemmUniversal<
    cute::Shape<int,int,int,int>,
    CollectiveMainloop,
    CollectiveEpilogue
>;
using Gemm = cutlass::gemm::device::GemmUniversalAdapter<GemmKernel>;

// Force the device kernel symbol into the cubin without needing a host main.
auto* _anchor = &cutlass::device_kernel<GemmKernel>;


// ===== COMPILED SASS (sm_90a) =====

	.target	sm_90a

	.elftype	@"ET_EXEC"


//--------------------- .note.nv.tkinfo           --------------------------
	.section	.note.nv.tkinfo,"",@"SHT_NOTE"
	.sectionflags	@"SHF_NOTE_NV_TKINFO"
	.tkinfo
        /*0018*/ 	.word	0x00000002
        /*0030*/ 	.string	""
        /*0030*/ 	.string	"ptxas"
        /*0030*/ 	.string	"Cuda compilation tools, release 13.0, V13.0.88"
        /*0030*/ 	.string	"Build cuda_13.0.r13.0/compiler.36424714_0"
        /*0030*/ 	.string	"-arch sm_90a -m 64 "



//--------------------- .note.nv.cuinfo           --------------------------
	.section	.note.nv.cuinfo,"",@"SHT_NOTE"
	.sectionflags	@"SHF_NOTE_NV_CUINFO"
        /*0018*/ 	.short	0x0002
        /*001a*/ 	.short	0x005a
        /*001c*/ 	.short	0x0082
	.zero		2


//--------------------- .nv.info                  --------------------------
	.section	.nv.info,"",@"SHT_CUDA_INFO"
	.align	4


	//----- nvinfo : EIATTR_REGCOUNT
	.align		4
        /*0000*/ 	.byte	0x04, 0x2f
        /*0002*/ 	.short	(.L_15 - .L_14)
	.align		4
.L_14:
        /*0004*/ 	.word	index@(_ZN7cutlass13device_kernelINS_4gemm6kernel13GemmUniversalIN4cute5tupleIJiiiiEEENS1_10collective13CollectiveMmaINS1_34MainloopSm90TmaGmmaWarpSpecializedILi6ENS5_IJNS4_1CILi1EEESB_SB_EEENS1_35KernelTmaWarpSpecializedCooperativeEEENS5_IJNSA_ILi128EEENSA_ILi256EEENSA_ILi64EEEEEENS_6half_tENS5_IJlSB_lEEESJ_SK_NS4_8TiledMMAINS4_8MMA_AtomIJNS4_4SM904GMMA26MMA_64x256x16_F32F16F16_SSILNSO_5MajorE0ELSQ_0ELNSO_7ScaleInE1ELSR_1EEEEEENS4_6LayoutINS5_IJNSA_ILi2EEESB_SB_EEENS5_IJSB_NSA_ILi0EEESX_EEEEENS5_IJNS4_10UnderscoreES10_S10_EEEEENS4_13SM90_TMA_LOADENS4_14ComposedLayoutINS4_7SwizzleILi3ELi4ELi3EEENS4_18smem_ptr_flag_bitsILi16EEENSU_INS5_IJNSA_ILi8EEESH_EEENS5_IJSH_SB_EEEEEEEvNS4_8identityES13_S1D_vS1E_EENS_8epilogue10collective6detail29Sm90TmaWarpSpecializedAdapterINS1H_15DefaultEpilogueISJ_SK_SK_NS1G_6thread17LinearCombinationISJ_Li1EffLNS1L_9ScaleType4KindE0ELNS_15FloatRoundStyleE2ESJ_EENS1_15EpilogueDefaultEEEEEvvEEEEvNT_6ParamsE)
        /*0008*/ 	.word	0x000000a8


	//----- nvinfo : EIATTR_FRAME_SIZE
	.align		4
.L_15:
        /*000c*/ 	.byte	0x04, 0x11
        /*000e*/ 	.short	(.L_17 - .L_16)
	.align		4
.L_16:
        /*0010*/ 	.word	index@(_ZN7cutlass13device_kernelINS_4gemm6kernel13GemmUniversalIN4cute5tupleIJiiiiEEENS1_10collective13CollectiveMmaINS1_34MainloopSm90TmaGmmaWarpSpecializedILi6ENS5_IJNS4_1CILi1EEESB_SB_EEENS1_35KernelTmaWarpSpecializedCooperativeEEENS5_IJNSA_ILi128EEENSA_ILi256EEENSA_ILi64EEEEEENS_6half_tENS5_IJlSB_lEEESJ_SK_NS4_8TiledMMAINS4_8MMA_AtomIJNS4_4SM904GMMA26MMA_64x256x16_F32F16F16_SSILNSO_5MajorE0ELSQ_0ELNSO_7ScaleInE1ELSR_1EEEEEENS4_6LayoutINS5_IJNSA_ILi2EEESB_SB_EEENS5_IJSB_NSA_ILi0EEESX_EEEEENS5_IJNS4_10UnderscoreES10_S10_EEEEENS4_13SM90_TMA_LOADENS4_14ComposedLayoutINS4_7SwizzleILi3ELi4ELi3EEENS4_18smem_ptr_flag_bitsILi16EEENSU_INS5_IJNSA_ILi8EEESH_EEENS5_IJSH_SB_EEEEEEEvNS4_8identityES13_S1D_vS1E_EENS_8epilogue10collective6detail29Sm90TmaWarpSpecializedAdapterINS1H_15DefaultEpilogueISJ_SK_SK_NS1G_6thread17LinearCombinationISJ_Li1EffLNS1L_9ScaleType4KindE0ELNS_15FloatRoundStyleE2ESJ_EENS1_15EpilogueDefaultEEEEEvvEEEEvNT_6ParamsE)
        /*0014*/ 	.word	0x00000000


	//----- nvinfo : EIATTR_MIN_STACK_SIZE
	.align		4
.L_17:
        /*0018*/ 	.byte	0x04, 0x12
        /*001a*/ 	.short	(.L_19 - .L_18)
	.align		4
.L_18:
        /*001c*/ 	.word	index@(_ZN7cutlass13device_kernelINS_4gemm6kernel13GemmUniversalIN4cute5tupleIJiiiiEEENS1_10collective13CollectiveMmaINS1_34MainloopSm90TmaGmmaWarpSpecializedILi6ENS5_IJNS4_1CILi1EEESB_SB_EEENS1_35KernelTmaWarpSpecializedCooperativeEEENS5_IJNSA_ILi128EEENSA_ILi256EEENSA_ILi64EEEEEENS_6half_tENS5_IJlSB_lEEESJ_SK_NS4_8TiledMMAINS4_8MMA_AtomIJNS4_4SM904GMMA26MMA_64x256x16_F32F16F16_SSILNSO_5MajorE0ELSQ_0ELNSO_7ScaleInE1ELSR_1EEEEEENS4_6LayoutINS5_IJNSA_ILi2EEESB_SB_EEENS5_IJSB_NSA_ILi0EEESX_EEEEENS5_IJNS4_10UnderscoreES10_S10_EEEEENS4_13SM90_TMA_LOADENS4_14ComposedLayoutINS4_7SwizzleILi3ELi4ELi3EEENS4_18smem_ptr_flag_bitsILi16EEENSU_INS5_IJNSA_ILi8EEESH_EEENS5_IJSH_SB_EEEEEEEvNS4_8identityES13_S1D_vS1E_EENS_8epilogue10collective6detail29Sm90TmaWarpSpecializedAdapterINS1H_15DefaultEpilogueISJ_SK_SK_NS1G_6thread17LinearCombinationISJ_Li1EffLNS1L_9ScaleType4KindE0ELNS_15FloatRoundStyleE2ESJ_EENS1_15EpilogueDefaultEEEEEvvEEEEvNT_6ParamsE)
        /*0020*/ 	.word	0x00000000
.L_19:


//--------------------- .nv.compat                --------------------------
	.section	.nv.compat,"",@"SHT_CUDA_COMPAT_INFO"
	.align	4
        /*0000*/ 	.byte	0x02, 0x09, 0x01, 0x00, 0x02, 0x02, 0x04, 0x00, 0x02, 0x05, 0x05, 0x00, 0x03, 0x07, 0x01, 0x01
        /*0010*/ 	.byte	0x02, 0x03, 0x01, 0x00, 0x02, 0x06, 0x01, 0x00, 0x04, 0x0b, 0x08, 0x00, 0x00, 0x00, 0x00, 0x00
        /*0020*/ 	.byte	0x00, 0x00, 0x00, 0x00


//--------------------- .nv.info._ZN7cutlass13device_kernelINS_4gemm6kernel13GemmUniversalIN4cute5tupleIJiiiiEEENS1_10collective13CollectiveMmaINS1_34MainloopSm90TmaGmmaWarpSpecializedILi6ENS5_IJNS4_1CILi1EEESB_SB_EEENS1_35KernelTmaWarpSpecializedCooperativeEEENS5_IJNSA_ILi128EEENSA_ILi256EEENSA_ILi64EEEEEENS_6half_tENS5_IJlSB_lEEESJ_SK_NS4_8TiledMMAINS4_8MMA_AtomIJNS4_4SM904GMMA26MMA_64x256x16_F32F16F16_SSILNSO_5MajorE0ELSQ_0ELNSO_7ScaleInE1ELSR_1EEEEEENS4_6LayoutINS5_IJNSA_ILi2EEESB_SB_EEENS5_IJSB_NSA_ILi0EEESX_EEEEENS5_IJNS4_10UnderscoreES10_S10_EEEEENS4_13SM90_TMA_LOADENS4_14ComposedLayoutINS4_7SwizzleILi3ELi4ELi3EEENS4_18smem_ptr_flag_bitsILi16EEENSU_INS5_IJNSA_ILi8EEESH_EEENS5_IJSH_SB_EEEEEEEvNS4_8identityES13_S1D_vS1E_EENS_8epilogue10collective6detail29Sm90TmaWarpSpecializedAdapterINS1H_15DefaultEpilogueISJ_SK_SK_NS1G_6thread17LinearCombinationISJ_Li1EffLNS1L_9ScaleType4KindE0ELNS_15FloatRoundStyleE2ESJ_EENS1_15EpilogueDefaultEEEEEvvEEEEvNT_6ParamsE --------------------------
	.section	.nv.info._ZN7cutlass13device_kernelINS_4gemm6kernel13GemmUniversalIN4cute5tupleIJiiiiEEENS1_10collective13CollectiveMmaINS1_34MainloopSm90TmaGmmaWarpSpecializedILi6ENS5_IJNS4_1CILi1EEESB_SB_EEENS1_35KernelTmaWarpSpecializedCooperativeEEENS5_IJNSA_ILi128EEENSA_ILi256EEENSA_ILi64EEEEEENS_6half_tENS5_IJlSB_lEEESJ_SK_NS4_8TiledMMAINS4_8MMA_AtomIJNS4_4SM904GMMA26MMA_64x256x16_F32F16F16_SSILNSO_5MajorE0ELSQ_0ELNSO_7ScaleInE1ELSR_1EEEEEENS4_6LayoutINS5_IJNSA_ILi2EEESB_SB_EEENS5_IJSB_NSA_ILi0EEESX_EEEEENS5_IJNS4_10UnderscoreES10_S10_EEEEENS4_13SM90_TMA_LOADENS4_14ComposedLayoutINS4_7SwizzleILi3ELi4ELi3EEENS4_18smem_ptr_flag_bitsILi16EEENSU_INS5_IJNSA_ILi8EEESH_EEENS5_IJSH_SB_EEEEEEEvNS4_8identityES13_S1D_vS1E_EENS_8epilogue10collective6detail29Sm90TmaWarpSpecializedAdapterINS1H_15DefaultEpilogueISJ_SK_SK_NS1G_6thread17LinearCombinationISJ_Li1EffLNS1L_9ScaleType4KindE0ELNS_15FloatRoundStyleE2ESJ_EENS1_15EpilogueDefaultEEEEEvvEEEEvNT_6ParamsE,"",@"SHT_CUDA_INFO"
	.sectionflags	@""
	.align	4


	//----- nvinfo : EIATTR_CUDA_API_VERSION
	.align		4
        /*0000*/ 	.byte	0x04, 0x37
        /*0002*/ 	.short	(.L_21 - .L_20)
.L_20:
        /*0004*/ 	.word	0x00000082


	//----- nvinfo : EIATTR_KPARAM_INFO
	.align		4
.L_21:
        /*0008*/ 	.byte	0x04, 0x17
        /*000a*/ 	.short	(.L_23 - .L_22)
.L_22:
        /*000c*/ 	.word	0x00000000
        /*0010*/ 	.short	0x0000
        /*0012*/ 	.short	0x0070
        /*0014*/ 	.byte	0x00, 0xf0, 0x01, 0x10


	//----- nvinfo : EIATTR_SPARSE_MMA_MASK
	.align		4
.L_23:
        /*0018*/ 	.byte	0x03, 0x50
        /*001a*/ 	.short	0x0000


	//----- nvinfo : EIATTR_MAXREG_COUNT
	.align		4
        /*001c*/ 	.byte	0x03, 0x1b
        /*001e*/ 	.short	0x00a8


	//----- nvinfo : EIATTR_NUM_BARRIERS
	.align		4
        /*0020*/ 	.byte	0x02, 0x4c
        /*0022*/ 	.byte	0x01
	.zero		1


	//----- nvinfo : EIATTR_EXTERNS
	.align		4
        /*0024*/ 	.byte	0x04, 0x0f
        /*0026*/ 	.short	(.L_25 - .L_24)


	//   ....[0]....
	.align		4
.L_24:
        /*0028*/ 	.word	index@(__assertfail)


	//----- nvinfo : EIATTR_MERCURY_ISA_VERSION
	.align		4
.L_25:
        /*002c*/ 	.byte	0x03, 0x5f
        /*002e*/ 	.short	0x0101


	//----- nvinfo : EIATTR_INT_WARP_WIDE_INSTR_OFFSETS
	.align		4
        /*0030*/ 	.byte	0x04, 0x31
        /*0032*/ 	.short	(.L_27 - .L_26)


	//   ....[0]....
.L_26:
        /*0034*/ 	.word	0x000003f0


	//   ....[1]....
        /*0038*/ 	.word	0x00000420


	//   ....[2]....
        /*003c*/ 	.word	0x00000500


	//----- nvinfo : EIATTR_COOP_GROUP_MASK_REGIDS
	.align		4
.L_27:
        /*0040*/ 	.byte	0x04, 0x29
        /*0042*/ 	.short	(.L_29 - .L_28)


	//   ....[0]....
.L_28:
        /*0044*/ 	.word	0xffffffff


	//   ....[1]....
        /*0048*/ 	.word	0xffffffff


	//   ....[2]....
        /*004c*/ 	.word	0xffffffff


	//   ....[3]....
        /*0050*/ 	.word	0xffffffff


	//   ....[4]....
        /*0054*/ 	.word	0xffffffff


	//----- nvinfo : EIATTR_COOP_GROUP_INSTR_OFFSETS
	.align		4
.L_29:
        /*0058*/ 	.byte	0x04, 0x28
        /*005a*/ 	.short	(.L_31 - .L_30)


	//   ....[0]....
.L_30:
        /*005c*/ 	.word	0x00000060


	//   ....[1]....
        /*0060*/ 	.word	0x00000070


	//   ....[2]....
        /*0064*/ 	.word	0x00000130


	//   ....[3]....
        /*0068*/ 	.word	0x00000300


	//   ....[4]....
        /*006c*/ 	.word	0x00000fb0


	//----- nvinfo : EIATTR_REG_RECONFIG
	.align		4
.L_31:
        /*0070*/ 	.byte	0x01, 0x54
	.zero		2


	//----- nvinfo : EIATTR_SYSCALL_OFFSETS
	.align		4
        /*0074*/ 	.byte	0x04, 0x46
        /*0076*/ 	.short	(.L_33 - .L_32)


	//   ....[0]....
.L_32:
        /*0078*/ 	.word	0x00001170


	//----- nvinfo : EIATTR_MBARRIER_INSTR_OFFSETS
	.align		4
.L_33:
        /*007c*/ 	.byte	0x04, 0x39
        /*007e*/ 	.short	(.L_35 - .L_34)


	//   ....[0]....
.L_34:
        /*0080*/ 	.word	0x00000230
        /*0084*/ 	.word	0x000000ff
        /*0088*/ 	.word	0x00000000
        /*008c*/ 	.short	0x0100
        /*008e*/ 	.byte	0x08
	.zero		1


	//   ....[1]....
        /*0090*/ 	.word	0x00000240
        /*0094*/ 	.word	0x000000ff
        /*0098*/ 	.word	0x00000030
        /*009c*/ 	.short	0x0100
        /*009e*/ 	.byte	0x08
	.zero		1


	//   ....[2]....
        /*00a0*/ 	.word	0x00000250
        /*00a4*/ 	.word	0x000000ff
        /*00a8*/ 	.word	0x00000008
        /*00ac*/ 	.short	0x0100
        /*00ae*/ 	.byte	0x08
	.zero		1


	//   ....[3]....
        /*00b0*/ 	.word	0x00000260
        /*00b4*/ 	.word	0x000000ff
        /*00b8*/ 	.word	0x00000038
        /*00bc*/ 	.short	0x0100
        /*00be*/ 	.byte	0x08
	.zero		1


	//   ....[4]....
        /*00c0*/ 	.word	0x00000270
        /*00c4*/ 	.word	0x000000ff
        /*00c8*/ 	.word	0x00000010
        /*00cc*/ 	.short	0x0100
        /*00ce*/ 	.byte	0x08
	.zero		1


	//   ....[5]....
        /*00d0*/ 	.word	0x00000280
        /*00d4*/ 	.word	0x000000ff
        /*00d8*/ 	.word	0x00000040
        /*00dc*/ 	.short	0x0100
        /*00de*/ 	.byte	0x08
	.zero		1


	//   ....[6]....
        /*00e0*/ 	.word	0x00000290
        /*00e4*/ 	.word	0x000000ff
        /*00e8*/ 	.word	0x00000018
        /*00ec*/ 	.short	0x0100
        /*00ee*/ 	.byte	0x08
	.zero		1


	//   ....[7]....
        /*00f0*/ 	.word	0x000002a0
        /*00f4*/ 	.word	0x000000ff
        /*00f8*/ 	.word	0x00000048
        /*00fc*/ 	.short	0x0100
        /*00fe*/ 	.byte	0x08
	.zero		1


	//   ....[8]....
        /*0100*/ 	.word	0x000002b0
        /*0104*/ 	.word	0x000000ff
        /*0108*/ 	.word	0x00000020
        /*010c*/ 	.short	0x0100
        /*010e*/ 	.byte	0x08
	.zero		1


	//   ....[9]....
        /*0110*/ 	.word	0x000002c0
        /*0114*/ 	.word	0x000000ff
        /*0118*/ 	.word	0x00000050
        /*011c*/ 	.short	0x0100
        /*011e*/ 	.byte	0x08
	.zero		1


	//   ....[10]....
        /*0120*/ 	.word	0x000002d0
        /*0124*/ 	.word	0x000000ff
        /*0128*/ 	.word	0x00000028
        /*012c*/ 	.short	0x0100
        /*012e*/ 	.byte	0x08
	.zero		1


	//   ....[11]....
        /*0130*/ 	.word	0x000002e0
        /*0134*/ 	.word	0x000000ff
        /*0138*/ 	.word	0x00000058
        /*013c*/ 	.short	0x0100
        /*013e*/ 	.byte	0x08
	.zero		1


	//   ....[12]....
        /*0140*/ 	.word	0x00000570
        /*0144*/ 	.word	0x000000ff
        /*0148*/ 	.word	0x00000070
        /*014c*/ 	.short	0x0100
        /*014e*/ 	.byte	0x06
	.zero		1


	//   ....[13]....
        /*0150*/ 	.word	0x000005d0
        /*0154*/ 	.word	0x000000ff
        /*0158*/ 	.word	0x00000078
        /*015c*/ 	.short	0x0100
        /*015e*/ 	.byte	0x06
	.zero		1


	//   ....[14]....
        /*0160*/ 	.word	0x000011f0
        /*0164*/ 	.word	0x00000003
        /*0168*/ 	.word	0x00000000
        /*016c*/ 	.short	0x010a
        /*016e*/ 	.byte	0x3f
	.zero		1


	//   ....[15]....
        /*0170*/ 	.word	0x00001230
        /*0174*/ 	.word	0x00000003
        /*0178*/ 	.word	0x00000000
        /*017c*/ 	.short	0x010a
        /*017e*/ 	.byte	0x3f
	.zero		1


	//   ....[16]....
        /*0180*/ 	.word	0x00001600
        /*0184*/ 	.word	0x000000ff
        /*0188*/ 	.word	0x00000000
        /*018c*/ 	.short	0x010a
        /*018e*/ 	.byte	0x08
	.zero		1


	//   ....[17]....
        /*0190*/ 	.word	0x00001640
        /*0194*/ 	.word	0x000000ff
        /*0198*/ 	.word	0x00000000
        /*019c*/ 	.short	0x010a
        /*019e*/ 	.byte	0x08
	.zero		1


	//   ....[18]....
        /*01a0*/ 	.word	0x000018d0
        /*01a4*/ 	.word	0x000000ff
        /*01a8*/ 	.word	0x00000000
        /*01ac*/ 	.short	0x0101
        /*01ae*/ 	.byte	0x08
	.zero		1


	//   ....[19]....
        /*01b0*/ 	.word	0x00001ad0
        /*01b4*/ 	.word	0x000000ff
        /*01b8*/ 	.word	0x00000000
        /*01bc*/ 	.short	0x0101
        /*01be*/ 	.byte	0x06
	.zero		1


	//   ....[20]....
        /*01c0*/ 	.word	0x0000a940
        /*01c4*/ 	.word	0x0000000e
        /*01c8*/ 	.word	0x00000030
        /*01cc*/ 	.short	0x010a
        /*01ce*/ 	.byte	0x3f
	.zero		1


	//   ....[21]....
        /*01d0*/ 	.word	0x0000acc0
        /*01d4*/ 	.word	0x00000006
        /*01d8*/ 	.word	0x00000078
        /*01dc*/ 	.short	0x0101
        /*01de*/ 	.byte	0x3f
	.zero		1


	//   ....[22]....
        /*01e0*/ 	.word	0x0000b3f0
        /*01e4*/ 	.word	0x00000007
        /*01e8*/ 	.word	0x00000000
        /*01ec*/ 	.short	0x010a
        /*01ee*/ 	.byte	0x3f
	.zero		1


	//   ....[23]....
        /*01f0*/ 	.word	0x0000b470
        /*01f4*/ 	.word	0x00000009
        /*01f8*/ 	.word	0x00000000
        /*01fc*/ 	.short	0x010a
        /*01fe*/ 	.byte	0x3f
	.zero		1


	//   ....[24]....
        /*0200*/ 	.word	0x0000b500
        /*0204*/ 	.word	0x00000006
        /*0208*/ 	.word	0x00000000
        /*020c*/ 	.short	0x010a
        /*020e*/ 	.byte	0x3f
	.zero		1


	//   ....[25]....
        /*0210*/ 	.word	0x0000b590
        /*0214*/ 	.word	0x00000009
        /*0218*/ 	.word	0x00000000
        /*021c*/ 	.short	0x010a
        /*021e*/ 	.byte	0x3f
	.zero		1


	//   ....[26]....
        /*0220*/ 	.word	0x0000b620
        /*0224*/ 	.word	0x00000006
        /*0228*/ 	.word	0x00000000
        /*022c*/ 	.short	0x010a
        /*022e*/ 	.byte	0x3f
	.zero		1


	//   ....[27]....
        /*0230*/ 	.word	0x0000b6b0
        /*0234*/ 	.word	0x00000003
        /*0238*/ 	.word	0x00000000
        /*023c*/ 	.short	0x010a
        /*023e*/ 	.byte	0x3f
	.zero		1


	//   ....[28]....
        /*0240*/ 	.word	0x0000b710
        /*0244*/ 	.word	0x00000003
        /*0248*/ 	.word	0x00000000
        /*024c*/ 	.short	0x010a
        /*024e*/ 	.byte	0x3f
	.zero		1


	//   ....[29]....
        /*0250*/ 	.word	0x0000b770
        /*0254*/ 	.word	0x00000004
        /*0258*/ 	.word	0x00000000
        /*025c*/ 	.short	0x010a
        /*025e*/ 	.byte	0x3f
	.zero		1


	//   ....[30]....
        /*0260*/ 	.word	0x0000b840
        /*0264*/ 	.word	0x0000000e
        /*0268*/ 	.word	0x00000030
        /*026c*/ 	.short	0x010a
        /*026e*/ 	.byte	0x3f
	.zero		1


	//   ....[31]....
        /*0270*/ 	.word	0x0000b910
        /*0274*/ 	.word	0x00000007
        /*0278*/ 	.word	0x00000000
        /*027c*/ 	.short	0x010a
        /*027e*/ 	.byte	0x3f
	.zero		1


	//   ....[32]....
        /*0280*/ 	.word	0x0000b960
        /*0284*/ 	.word	0x00000009
        /*0288*/ 	.word	0x00000000
        /*028c*/ 	.short	0x010a
        /*028e*/ 	.byte	0x3f
	.zero		1


	//   ....[33]....
        /*0290*/ 	.word	0x0000b9b0
        /*0294*/ 	.word	0x00000006
        /*0298*/ 	.word	0x00000000
        /*029c*/ 	.short	0x010a
        /*029e*/ 	.byte	0x3f
	.zero		1


	//   ....[34]....
        /*02a0*/ 	.word	0x0000ba00
        /*02a4*/ 	.word	0x00000009
        /*02a8*/ 	.word	0x00000000
        /*02ac*/ 	.short	0x010a
        /*02ae*/ 	.byte	0x3f
	.zero		1


	//   ....[35]....
        /*02b0*/ 	.word	0x0000ba50
        /*02b4*/ 	.word	0x00000006
        /*02b8*/ 	.word	0x00000000
        /*02bc*/ 	.short	0x010a
        /*02be*/ 	.byte	0x3f
	.zero		1


	//----- nvinfo : EIATTR_NUM_MBARRIERS
	.align		4
.L_35:
        /*02c0*/ 	.byte	0x03, 0x38
        /*02c2*/ 	.short	0x000e


	//----- nvinfo : EIATTR_EXIT_INSTR_OFFSETS
	.align		4
        /*02c4*/ 	.byte	0x04, 0x1c
        /*02c6*/ 	.short	(.L_37 - .L_36)


	//   ....[0]....
.L_36:
        /*02c8*/ 	.word	0x00000620


	//   ....[1]....
        /*02cc*/ 	.word	0x00000ee0


	//   ....[2]....
        /*02d0*/ 	.word	0x00009fb0


	//   ....[3]....
        /*02d4*/ 	.word	0x0000a5e0


	//   ....[4]....
        /*02d8*/ 	.word	0x0000b700


	//----- nvinfo : EIATTR_MAX_THREADS
	.align		4
.L_37:
        /*02dc*/ 	.byte	0x04, 0x05
        /*02de*/ 	.short	(.L_39 - .L_38)
.L_38:
        /*02e0*/ 	.word	0x00000180
        /*02e4*/ 	.word	0x00000001
        /*02e8*/ 	.word	0x00000001


	//----- nvinfo : EIATTR_CRS_STACK_SIZE
	.align		4
.L_39:
        /*02ec*/ 	.byte	0x04, 0x1e
        /*02ee*/ 	.short	(.L_41 - .L_40)
.L_40:
        /*02f0*/ 	.word	0x00000000


	//----- nvinfo : EIATTR_CBANK_PARAM_SIZE
	.align		4
.L_41:
        /*02f4*/ 	.byte	0x03, 0x19
        /*02f6*/ 	.short	0x0470


	//----- nvinfo : EIATTR_PARAM_CBANK
	.align		4
        /*02f8*/ 	.byte	0x04, 0x0a
        /*02fa*/ 	.short	(.L_43 - .L_42)
	.align		4
.L_42:
        /*02fc*/ 	.word	index@(.nv.constant0._ZN7cutlass13device_kernelINS_4gemm6kernel13GemmUniversalIN4cute5tupleIJiiiiEEENS1_10collective13CollectiveMmaINS1_34MainloopSm90TmaGmmaWarpSpecializedILi6ENS5_IJNS4_1CILi1EEESB_SB_EEENS1_35KernelTmaWarpSpecializedCooperativeEEENS5_IJNSA_ILi128EEENSA_ILi256EEENSA_ILi64EEEEEENS_6half_tENS5_IJlSB_lEEESJ_SK_NS4_8TiledMMAINS4_8MMA_AtomIJNS4_4SM904GMMA26MMA_64x256x16_F32F16F16_SSILNSO_5MajorE0ELSQ_0ELNSO_7ScaleInE1ELSR_1EEEEEENS4_6LayoutINS5_IJNSA_ILi2EEESB_SB_EEENS5_IJSB_NSA_ILi0EEESX_EEEEENS5_IJNS4_10UnderscoreES10_S10_EEEEENS4_13SM90_TMA_LOADENS4_14ComposedLayoutINS4_7SwizzleILi3ELi4ELi3EEENS4_18smem_ptr_flag_bitsILi16EEENSU_INS5_IJNSA_ILi8EEESH_EEENS5_IJSH_SB_EEEEEEEvNS4_8identityES13_S1D_vS1E_EENS_8epilogue10collective6detail29Sm90TmaWarpSpecializedAdapterINS1H_15DefaultEpilogueISJ_SK_SK_NS1G_6thread17LinearCombinationISJ_Li1EffLNS1L_9ScaleType4KindE0ELNS_15FloatRoundStyleE2ESJ_EENS1_15EpilogueDefaultEEEEEvvEEEEvNT_6ParamsE)
        /*0300*/ 	.short	0x0210
        /*0302*/ 	.short	0x0470


	//----- nvinfo : EIATTR_SW_WAR
	.align		4
.L_43:
        /*0304*/ 	.byte	0x04, 0x36
        /*0306*/ 	.short	(.L_45 - .L_44)
.L_44:
        /*0308*/ 	.word	0x00000008
.L_45:


//--------------------- .nv.callgraph             --------------------------
	.section	.nv.callgraph,"",@"SHT_CUDA_CALLGRAPH"
	.align	4
	.sectionentsize	8
	.align		4
        /*0000*/ 	.word	0x00000000
	.align		4
        /*0004*/ 	.word	0xffffffff
	.align		4
        /*0008*/ 	.word	index@(_ZN7cutlass13device_kernelINS_4gemm6kernel13GemmUniversalIN4cute5tupleIJiiiiEEENS1_10collective13CollectiveMmaINS1_34MainloopSm90TmaGmmaWarpSpecializedILi6ENS5_IJNS4_1CILi1EEESB_SB_EEENS1_35KernelTmaWarpSpecializedCooperativeEEENS5_IJNSA_ILi128EEENSA_ILi256EEENSA_ILi64EEEEEENS_6half_tENS5_IJlSB_lEEESJ_SK_NS4_8TiledMMAINS4_8MMA_AtomIJNS4_4SM904GMMA26MMA_64x256x16_F32F16F16_SSILNSO_5MajorE0ELSQ_0ELNSO_7ScaleInE1ELSR_1EEEEEENS4_6LayoutINS5_IJNSA_ILi2EEESB_SB_EEENS5_IJSB_NSA_ILi0EEESX_EEEEENS5_IJNS4_10UnderscoreES10_S10_EEEEENS4_13SM90_TMA_LOADENS4_14ComposedLayoutINS4_7SwizzleILi3ELi4ELi3EEENS4_18smem_ptr_flag_bitsILi16EEENSU_INS5_IJNSA_ILi8EEESH_EEENS5_IJSH_SB_EEEEEEEvNS4_8identityES13_S1D_vS1E_EENS_8epilogue10collective6detail29Sm90TmaWarpSpecializedAdapterINS1H_15DefaultEpilogueISJ_SK_SK_NS1G_6thread17LinearCombinationISJ_Li1EffLNS1L_9ScaleType4KindE0ELNS_15FloatRoundStyleE2ESJ_EENS1_15EpilogueDefaultEEEEEvvEEEEvNT_6ParamsE)
	.align		4
        /*000c*/ 	.word	index@(__assertfail)
	.align		4
        /*0010*/ 	.word	0x00000000
	.align		4
        /*0014*/ 	.word	0xfffffffe
	.align		4
        /*0018*/ 	.word	0x00000000
	.align		4
        /*001c*/ 	.word	0xfffffffd
	.align		4
        /*0020*/ 	.word	0x00000000
	.align		4
        /*0024*/ 	.word	0xfffffffc


//--------------------- .nv.constant4             --------------------------
	.section	.nv.constant4,"a",@progbits
	.align	8
	.align		8
.nv.constant4:
        /*0000*/ 	.dword	__assertfail
	.align		8
        /*0008*/ 	.dword	__unnamed_1
	.align		8
        /*0010*/ 	.dword	_ZN40_INTERNAL_02673ea2_4_k_cu_b63da9c8_219424cuda3std3__45__cpo5beginE
	.align		8
        /*0018*/ 	.dword	_ZN40_INTERNAL_02673ea2_4_k_cu_b63da9c8_219424cuda3std3__45__cpo3endE
	.align		8
        /*0020*/ 	.dword	_ZN40_INTERNAL_02673ea2_4_k_cu_b63da9c8_219424cuda3std3__45__cpo6cbeginE
	.align		8
        /*0028*/ 	.dword	_ZN40_INTERNAL_02673ea2_4_k_cu_b63da9c8_219424cuda3std3__45__cpo4cendE
	.align		8
        /*0030*/ 	.dword	_ZN40_INTERNAL_02673ea2_4_k_cu_b63da9c8_219424cuda3std3__442_GLOBAL__N__02673ea2_4_k_cu_b63da9c8_219426ignoreE
	.align		8
        /*0038*/ 	.dword	_ZN40_INTERNAL_02673ea2_4_k_cu_b63da9c8_219424cuda3std3__419piecewise_constructE
	.align		8
        /*0040*/ 	.dword	_ZN40_INTERNAL_02673ea2_4_k_cu_b63da9c8_219424cuda3std3__48in_placeE
	.align		8
        /*0048*/ 	.dword	_ZN40_INTERNAL_02673ea2_4_k_cu_b63da9c8_219424cuda3std6ranges3__45__cpo4swapE
	.align		8
        /*0050*/ 	.dword	_ZN40_INTERNAL_02673ea2_4_k_cu_b63da9c8_219424cuda3std6ranges3__45__cpo9iter_moveE
	.align		8
        /*0058*/ 	.dword	_ZN40_INTERNAL_02673ea2_4_k_cu_b63da9c8_219424cute7productE
	.align		8
        /*0060*/ 	.dword	_ZN40_INTERNAL_02673ea2_4_k_cu_b63da9c8_219424cute1_E
	.align		8
        /*0068*/ 	.dword	$str$22
	.align		8
        /*0070*/ 	.dword	$str$23


//--------------------- .text._ZN7cutlass13device_kernelINS_4gemm6kernel13GemmUniversalIN4cute5tupleIJiiiiEEENS1_10collective13CollectiveMmaINS1_34MainloopSm90TmaGmmaWarpSpecializedILi6ENS5_IJNS4_1CILi1EEESB_SB_EEENS1_35KernelTmaWarpSpecializedCooperativeEEENS5_IJNSA_ILi128EEENSA_ILi256EEENSA_ILi64EEEEEENS_6half_tENS5_IJlSB_lEEESJ_SK_NS4_8TiledMMAINS4_8MMA_AtomIJNS4_4SM904GMMA26MMA_64x256x16_F32F16F16_SSILNSO_5MajorE0ELSQ_0ELNSO_7ScaleInE1ELSR_1EEEEEENS4_6LayoutINS5_IJNSA_ILi2EEESB_SB_EEENS5_IJSB_NSA_ILi0EEESX_EEEEENS5_IJNS4_10UnderscoreES10_S10_EEEEENS4_13SM90_TMA_LOADENS4_14ComposedLayoutINS4_7SwizzleILi3ELi4ELi3EEENS4_18smem_ptr_flag_bitsILi16EEENSU_INS5_IJNSA_ILi8EEESH_EEENS5_IJSH_SB_EEEEEEEvNS4_8identityES13_S1D_vS1E_EENS_8epilogue10collective6detail29Sm90TmaWarpSpecializedAdapterINS1H_15DefaultEpilogueISJ_SK_SK_NS1G_6thread17LinearCombinationISJ_Li1EffLNS1L_9ScaleType4KindE0ELNS_15FloatRoundStyleE2ESJ_EENS1_15EpilogueDefaultEEEEEvvEEEEvNT_6ParamsE --------------------------
	.section	.text._ZN7cutlass13device_kernelINS_4gemm6kernel13GemmUniversalIN4cute5tupleIJiiiiEEENS1_10collective13CollectiveMmaINS1_34MainloopSm90TmaGmmaWarpSpecializedILi6ENS5_IJNS4_1CILi1EEESB_SB_EEENS1_35KernelTmaWarpSpecializedCooperativeEEENS5_IJNSA_ILi128EEENSA_ILi256EEENSA_ILi64EEEEEENS_6half_tENS5_IJlSB_lEEESJ_SK_NS4_8TiledMMAINS4_8MMA_AtomIJNS4_4SM904GMMA26MMA_64x256x16_F32F16F16_SSILNSO_5MajorE0ELSQ_0ELNSO_7ScaleInE1ELSR_1EEEEEENS4_6LayoutINS5_IJNSA_ILi2EEESB_SB_EEENS5_IJSB_NSA_ILi0EEESX_EEEEENS5_IJNS4_10UnderscoreES10_S10_EEEEENS4_13SM90_TMA_LOADENS4_14ComposedLayoutINS4_7SwizzleILi3ELi4ELi3EEENS4_18smem_ptr_flag_bitsILi16EEENSU_INS5_IJNSA_ILi8EEESH_EEENS5_IJSH_SB_EEEEEEEvNS4_8identityES13_S1D_vS1E_EENS_8epilogue10collective6detail29Sm90TmaWarpSpecializedAdapterINS1H_15DefaultEpilogueISJ_SK_SK_NS1G_6thread17LinearCombinationISJ_Li1EffLNS1L_9ScaleType4KindE0ELNS_15FloatRoundStyleE2ESJ_EENS1_15EpilogueDefaultEEEEEvvEEEEvNT_6ParamsE,"ax",@progbits
	.align	128
.text._ZN7cutlass13device_kernelINS_4gemm6kernel13GemmUniversalIN4cute5tupleIJiiiiEEENS1_10collective13CollectiveMmaINS1_34MainloopSm90TmaGmmaWarpSpecializedILi6ENS5_IJNS4_1CILi1EEESB_SB_EEENS1_35KernelTmaWarpSpecializedCooperativeEEENS5_IJNSA_ILi128EEENSA_ILi256EEENSA_ILi64EEEEEENS_6half_tENS5_IJlSB_lEEESJ_SK_NS4_8TiledMMAINS4_8MMA_AtomIJNS4_4SM904GMMA26MMA_64x256x16_F32F16F16_SSILNSO_5MajorE0ELSQ_0ELNSO_7ScaleInE1ELSR_1EEEEEENS4_6LayoutINS5_IJNSA_ILi2EEESB_SB_EEENS5_IJSB_NSA_ILi0EEESX_EEEEENS5_IJNS4_10UnderscoreES10_S10_EEEEENS4_13SM90_TMA_LOADENS4_14ComposedLayoutINS4_7SwizzleILi3ELi4ELi3EEENS4_18smem_ptr_flag_bitsILi16EEENSU_INS5_IJNSA_ILi8EEESH_EEENS5_IJSH_SB_EEEEEEEvNS4_8identityES13_S1D_vS1E_EENS_8epilogue10collective6detail29Sm90TmaWarpSpecializedAdapterINS1H_15DefaultEpilogueISJ_SK_SK_NS1G_6thread17LinearCombinationISJ_Li1EffLNS1L_9ScaleType4KindE0ELNS_15FloatRoundStyleE2ESJ_EENS1_15EpilogueDefaultEEEEEvvEEEEvNT_6ParamsE:
        .type           _ZN7cutlass13device_kernelINS_4gemm6kernel13GemmUniversalIN4cute5tupleIJiiiiEEENS1_10collective13CollectiveMmaINS1_34MainloopSm90TmaGmmaWarpSpecializedILi6ENS5_IJNS4_1CILi1EEESB_SB_EEENS1_35KernelTmaWarpSpecializedCooperativeEEENS5_IJNSA_ILi128EEENSA_ILi256EEENSA_ILi64EEEEEENS_6half_tENS5_IJlSB_lEEESJ_SK_NS4_8TiledMMAINS4_8MMA_AtomIJNS4_4SM904GMMA26MMA_64x256x16_F32F16F16_SSILNSO_5MajorE0ELSQ_0ELNSO_7ScaleInE1ELSR_1EEEEEENS4_6LayoutINS5_IJNSA_ILi2EEESB_SB_EEENS5_IJSB_NSA_ILi0EEESX_EEEEENS5_IJNS4_10UnderscoreES10_S10_EEEEENS4_13SM90_TMA_LOADENS4_14ComposedLayoutINS4_7SwizzleILi3ELi4ELi3EEENS4_18smem_ptr_flag_bitsILi16EEENSU_INS5_IJNSA_ILi8EEESH_EEENS5_IJSH_SB_EEEEEEEvNS4_8identityES13_S1D_vS1E_EENS_8epilogue10collective6detail29Sm90TmaWarpSpecializedAdapterINS1H_15DefaultEpilogueISJ_SK_SK_NS1G_6thread17LinearCombinationISJ_Li1EffLNS1L_9ScaleType4KindE0ELNS_15FloatRoundStyleE2ESJ_EENS1_15EpilogueDefaultEEEEEvvEEEEvNT_6ParamsE,@function
        .size           _ZN7cutlass13device_kernelINS_4gemm6kernel13GemmUniversalIN4cute5tupleIJiiiiEEENS1_10collective13CollectiveMmaINS1_34MainloopSm90TmaGmmaWarpSpecializedILi6ENS5_IJNS4_1CILi1EEESB_SB_EEENS1_35KernelTmaWarpSpecializedCooperativeEEENS5_IJNSA_ILi128EEENSA_ILi256EEENSA_ILi64EEEEEENS_6half_tENS5_IJlSB_lEEESJ_SK_NS4_8TiledMMAINS4_8MMA_AtomIJNS4_4SM904GMMA26MMA_64x256x16_F32F16F16_SSILNSO_5MajorE0ELSQ_0ELNSO_7ScaleInE1ELSR_1EEEEEENS4_6LayoutINS5_IJNSA_ILi2EEESB_SB_EEENS5_IJSB_NSA_ILi0EEESX_EEEEENS5_IJNS4_10UnderscoreES10_S10_EEEEENS4_13SM90_TMA_LOADENS4_14ComposedLayoutINS4_7SwizzleILi3ELi4ELi3EEENS4_18smem_ptr_flag_bitsILi16EEENSU_INS5_IJNSA_ILi8EEESH_EEENS5_IJSH_SB_EEEEEEEvNS4_8identityES13_S1D_vS1E_EENS_8epilogue10collective6detail29Sm90TmaWarpSpecializedAdapterINS1H_15DefaultEpilogueISJ_SK_SK_NS1G_6thread17LinearCombinationISJ_Li1EffLNS1L_9ScaleType4KindE0ELNS_15FloatRoundStyleE2ESJ_EENS1_15EpilogueDefaultEEEEEvvEEEEvNT_6ParamsE,(.L_x_326 - _ZN7cutlass13device_kernelINS_4gemm6kernel13GemmUniversalIN4cute5tupleIJiiiiEEENS1_10collective13CollectiveMmaINS1_34MainloopSm90TmaGmmaWarpSpecializedILi6ENS5_IJNS4_1CILi1EEESB_SB_EEENS1_35KernelTmaWarpSpecializedCooperativeEEENS5_IJNSA_ILi128EEENSA_ILi256EEENSA_ILi64EEEEEENS_6half_tENS5_IJlSB_lEEESJ_SK_NS4_8TiledMMAINS4_8MMA_AtomIJNS4_4SM904GMMA26MMA_64x256x16_F32F16F16_SSILNSO_5MajorE0ELSQ_0ELNSO_7ScaleInE1ELSR_1EEEEEENS4_6LayoutINS5_IJNSA_ILi2EEESB_SB_EEENS5_IJSB_NSA_ILi0EEESX_EEEEENS5_IJNS4_10UnderscoreES10_S10_EEEEENS4_13SM90_TMA_LOADENS4_14ComposedLayoutINS4_7SwizzleILi3ELi4ELi3EEENS4_18smem_ptr_flag_bitsILi16EEENSU_INS5_IJNSA_ILi8EEESH_EEENS5_IJSH_SB_EEEEEEEvNS4_8identityES13_S1D_vS1E_EENS_8epilogue10collective6detail29Sm90TmaWarpSpecializedAdapterINS1H_15DefaultEpilogueISJ_SK_SK_NS1G_6thread17LinearCombinationISJ_Li1EffLNS1L_9ScaleType4KindE0ELNS_15FloatRoundStyleE2ESJ_EENS1_15EpilogueDefaultEEEEEvvEEEEvNT_6ParamsE)
        .other          _ZN7cutlass13device_kernelINS_4gemm6kernel13GemmUniversalIN4cute5tupleIJiiiiEEENS1_10collective13CollectiveMmaINS1_34MainloopSm90TmaGmmaWarpSpecializedILi6ENS5_IJNS4_1CILi1EEESB_SB_EEENS1_35KernelTmaWarpSpecializedCooperativeEEENS5_IJNSA_ILi128EEENSA_ILi256EEENSA_ILi64EEEEEENS_6half_tENS5_IJlSB_lEEESJ_SK_NS4_8TiledMMAINS4_8MMA_AtomIJNS4_4SM904GMMA26MMA_64x256x16_F32F16F16_SSILNSO_5MajorE0ELSQ_0ELNSO_7ScaleInE1ELSR_1EEEEEENS4_6LayoutINS5_IJNSA_ILi2EEESB_SB_EEENS5_IJSB_NSA_ILi0EEESX_EEEEENS5_IJNS4_10UnderscoreES10_S10_EEEEENS4_13SM90_TMA_LOADENS4_14ComposedLayoutINS4_7SwizzleILi3ELi4ELi3EEENS4_18smem_ptr_flag_bitsILi16EEENSU_INS5_IJNSA_ILi8EEESH_EEENS5_IJSH_SB_EEEEEEEvNS4_8identityES13_S1D_vS1E_EENS_8epilogue10collective6detail29Sm90TmaWarpSpecializedAdapterINS1H_15DefaultEpilogueISJ_SK_SK_NS1G_6thread17LinearCombinationISJ_Li1EffLNS1L_9ScaleType4KindE0ELNS_15FloatRoundStyleE2ESJ_EENS1_15EpilogueDefaultEEEEEvvEEEEvNT_6ParamsE,@"STO_CUDA_ENTRY STV_DEFAULT"
_ZN7cutlass13device_kernelINS_4gemm6kernel13GemmUniversalIN4cute5tupleIJiiiiEEENS1_10collective13CollectiveMmaINS1_34MainloopSm90TmaGmmaWarpSpecializedILi6ENS5_IJNS4_1CILi1EEESB_SB_EEENS1_35KernelTmaWarpSpecializedCooperativeEEENS5_IJNSA_ILi128EEENSA_ILi256EEENSA_ILi64EEEEEENS_6half_tENS5_IJlSB_lEEESJ_SK_NS4_8TiledMMAINS4_8MMA_AtomIJNS4_4SM904GMMA26MMA_64x256x16_F32F16F16_SSILNSO_5MajorE0ELSQ_0ELNSO_7ScaleInE1ELSR_1EEEEEENS4_6LayoutINS5_IJNSA_ILi2EEESB_SB_EEENS5_IJSB_NSA_ILi0EEESX_EEEEENS5_IJNS4_10UnderscoreES10_S10_EEEEENS4_13SM90_TMA_LOADENS4_14ComposedLayoutINS4_7SwizzleILi3ELi4ELi3EEENS4_18smem_ptr_flag_bitsILi16EEENSU_INS5_IJNSA_ILi8EEESH_EEENS5_IJSH_SB_EEEEEEEvNS4_8identityES13_S1D_vS1E_EENS_8epilogue10collective6detail29Sm90TmaWarpSpecializedAdapterINS1H_15DefaultEpilogueISJ_SK_SK_NS1G_6thread17LinearCombinationISJ_Li1EffLNS1L_9ScaleType4KindE0ELNS_15FloatRoundStyleE2ESJ_EENS1_15EpilogueDefaultEEEEEvvEEEEvNT_6ParamsE:
[----:B------:R-:W0:Y:S01]  /*0000*/  LDC R1, c[0x0][0x28] ;  /* 0x00000a00ff017b82 */ /* 0x000e220000000800 */
[----:B------:R-:W1:Y:S01]  /*0010*/  S2R R18, SR_TID.X ;  /* 0x0000000000127919 */ /* 0x000e620000002100 */
[----:B------:R-:W-:Y:S01]  /*0020*/  ELECT P0, URZ, PT ;  /* 0x00000000003f782f */ /* 0x000fe20003800000 */
[----:B------:R-:W-:Y:S01]  /*0030*/  BSSY B0, `(.L_x_0) ;  /* 0x000000f000007945 */ /* 0x000fe20003800000 */
[--C-:B-1----:R-:W-:Y:S02]  /*0040*/  SHF.R.U32.HI R0, RZ, 0x5, R18.reuse ;  /* 0x00000005ff007819 */ /* 0x102fe40000011612 */
[----:B------:R-:W-:-:S03]  /*0050*/  SHF.R.U32.HI R22, RZ, 0x7, R18 ;  /* 0x00000007ff167819 */ /* 0x000fc60000011612 */
[----:B------:R-:W1:Y:S04]  /*0060*/  SHFL.IDX PT, R5, R0, RZ, 0x1f ;  /* 0x00001fff00057589 */ /* 0x000e6800000e0000 */
[----:B------:R2:W3:Y:S01]  /*0070*/  SHFL.IDX PT, R8, R22, RZ, 0x1f ;  /* 0x00001fff16087589 */ /* 0x0004e200000e0000 */
[----:B-1----:R-:W-:-:S13]  /*0080*/  ISETP.NE.OR P0, PT, R5, RZ, !P0 ;  /* 0x000000ff0500720c */ /* 0x002fda0004705670 */
[----:B0-23--:R-:W-:Y:S05]  /*0090*/  @P0 BRA `(.L_x_1) ;  /* 0x0000000000200947 */ /* 0x00dfea0003800000 */
[----:B------:R-:W-:Y:S02]  /*00a0*/  ULDC.64 UR4, c[0x0][0x198] ;  /* 0x0000660000047ab9 */ /* 0x000fe40000000a00 */
[----:B------:R-:W-:Y:S02]  /*00b0*/  UIADD3 UR6, UP0, UR4, 0xf0, URZ ;  /* 0x000000f004067890 */ /* 0x000fe4000ff1e03f */
[----:B------:R-:W-:Y:S02]  /*00c0*/  UIADD3 UR4, UP1, UR4, 0x1f0, URZ ;  /* 0x000001f004047890 */ /* 0x000fe4000ff3e03f */
[----:B------:R-:W-:Y:S02]  /*00d0*/  UIADD3.X UR7, URZ, UR5, URZ, UP0, !UPT ;  /* 0x000000053f077290 */ /* 0x000fe400087fe43f */
[----:B------:R-:W-:-:S07]  /*00e0*/  UIADD3.X UR5, URZ, UR5, URZ, UP1, !UPT ;  /* 0x000000053f057290 */ /* 0x000fce0008ffe43f */
[----:B------:R0:W-:Y:S02]  /*00f0*/  UTMACCTL.PF [UR6] ;  /* 0x00000000060079b9 */ /* 0x0001e40008040000 */
[----:B------:R0:W-:Y:S02]  /*0100*/  UTMACCTL.PF [UR4] ;  /* 0x00000000040079b9 */ /* 0x0001e40008040000 */
[----:B0-----:R-:W-:Y:S01]  /*0110*/  NOP ;  /* 0x0000000000007918 */ /* 0x001fe20000000000 */
.L_x_1:
[----:B------:R-:W-:Y:S05]  /*0120*/  BSYNC B0 ;  /* 0x0000000000007941 */ /* 0x000fea0003800000 */
.L_x_0:
[----:B------:R-:W0:Y:S02]  /*0130*/  SHFL.IDX PT, R2, R0, RZ, 0x1f ;  /* 0x00001fff00027589 */ /* 0x000e2400000e0000 */
[----:B0-----:R-:W-:-:S13]  /*0140*/  ISETP.NE.AND P0, PT, R2, RZ, PT ;  /* 0x000000ff0200720c */ /* 0x001fda0003f05270 */
[----:B------:R-:W-:Y:S05]  /*0150*/  @P0 BRA `(.L_x_2) ;  /* 0x0000000000680947 */ /* 0x000fea0003800000 */
[----:B------:R-:W0:Y:S01]  /*0160*/  S2UR UR8, SR_CgaCtaId ;  /* 0x00000000000879c3 */ /* 0x000e220000008800 */
[----:B------:R-:W-:Y:S01]  /*0170*/  UMOV UR4, 0x400 ;  /* 0x0000040000047882 */ /* 0x000fe20000000000 */
[----:B------:R-:W-:Y:S01]  /*0180*/  UMOV UR5, 0x1 ;  /* 0x0000000100057882 */ /* 0x000fe20000000000 */
[----:B------:R-:W-:Y:S01]  /*0190*/  UMOV UR6, 0x100 ;  /* 0x0000010000067882 */ /* 0x000fe20000000000 */
[----:B------:R-:W-:Y:S01]  /*01a0*/  ELECT P0, URZ, PT ;  /* 0x00000000003f782f */ /* 0x000fe20003800000 */
[----:B------:R-:W-:-:S04]  /*01b0*/  UIADD3 UR6, -UR6, 0x100000, URZ ;  /* 0x0010000006067890 */ /* 0x000fc8000fffe13f */
[----:B------:R-:W-:Y:S02]  /*01c0*/  USHF.L.U32 UR7, UR6, 0xb, URZ ;  /* 0x0000000b06077899 */ /* 0x000fe4000800063f */
[----:B------:R-:W-:Y:S02]  /*01d0*/  USHF.L.U32 UR6, UR6, 0x1, URZ ;  /* 0x0000000106067899 */ /* 0x000fe4000800063f */
[----:B0-----:R-:W-:Y:S02]  /*01e0*/  ULEA UR8, UR8, UR4, 0x18 ;  /* 0x0000000408087291 */ /* 0x001fe4000f8ec03f */
[----:B------:R-:W-:-:S04]  /*01f0*/  UIADD3 UR4, -UR5, 0x100000, URZ ;  /* 0x0010000005047890 */ /* 0x000fc8000fffe13f */
[----:B------:R-:W-:Y:S02]  /*0200*/  USHF.L.U32 UR5, UR4, 0xb, URZ ;  /* 0x0000000b04057899 */ /* 0x000fe4000800063f */
[----:B------:R-:W-:Y:S01]  /*0210*/  USHF.L.U32 UR4, UR4, 0x1, URZ ;  /* 0x0000000104047899 */ /* 0x000fe2000800063f */
[----:B------:R-:W0:Y:S11]  /*0220*/  FENCE.VIEW.ASYNC.S ;  /* 0x00000000000073c6 */ /* 0x000e360000000000 */
[----:B0-----:R0:W1:Y:S01]  /*0230*/  SYNCS.EXCH.64 URZ, [UR8], UR4 ;  /* 0x00000004083f75b2 */ /* 0x0010620008000100 */
[----:B------:R0:W2:Y:S01]  /*0240*/  SYNCS.EXCH.64 URZ, [UR8+0x30], UR6 ;  /* 0x00003006083f75b2 */ /* 0x0000a20008000100 */
[----:B------:R0:W3:Y:S01]  /*0250*/  SYNCS.EXCH.64 URZ, [UR8+0x8], UR4 ;  /* 0x00000804083f75b2 */ /* 0x0000e20008000100 */
[----:B------:R0:W4:Y:S01]  /*0260*/  SYNCS.EXCH.64 URZ, [UR8+0x38], UR6 ;  /* 0x00003806083f75b2 */ /* 0x0001220008000100 */
[----:B------:R0:W0:Y:S01]  /*0270*/  SYNCS.EXCH.64 URZ, [UR8+0x10], UR4 ;  /* 0x00001004083f75b2 */ /* 0x0000220008000100 */
[----:B------:R0:W0:Y:S01]  /*0280*/  SYNCS.EXCH.64 URZ, [UR8+0x40], UR6 ;  /* 0x00004006083f75b2 */ /* 0x0000220008000100 */
[----:B------:R0:W0:Y:S01]  /*0290*/  SYNCS.EXCH.64 URZ, [UR8+0x18], UR4 ;  /* 0x00001804083f75b2 */ /* 0x0000220008000100 */
[----:B------:R0:W0:Y:S01]  /*02a0*/  SYNCS.EXCH.64 URZ, [UR8+0x48], UR6 ;  /* 0x00004806083f75b2 */ /* 0x0000220008000100 */
[----:B------:R0:W0:Y:S01]  /*02b0*/  SYNCS.EXCH.64 URZ, [UR8+0x20], UR4 ;  /* 0x00002004083f75b2 */ /* 0x0000220008000100 */
[----:B------:R0:W0:Y:S01]  /*02c0*/  SYNCS.EXCH.64 URZ, [UR8+0x50], UR6 ;  /* 0x00005006083f75b2 */ /* 0x0000220008000100 */
[----:B------:R0:W0:Y:S01]  /*02d0*/  SYNCS.EXCH.64 URZ, [UR8+0x28], UR4 ;  /* 0x00002804083f75b2 */ /* 0x0000220008000100 */
[----:B------:R0:W0:Y:S01]  /*02e0*/  SYNCS.EXCH.64 URZ, [UR8+0x58], UR6 ;  /* 0x00005806083f75b2 */ /* 0x0000220008000100 */
[----:B------:R-:W-:Y:S01]  /*02f0*/  NOP ;  /* 0x0000000000007918 */ /* 0x000fe20000000000 */
.L_x_2:
[----:B------:R-:W5:Y:S01]  /*0300*/  SHFL.IDX PT, R0, R0, RZ, 0x1f ;  /* 0x00001fff00007589 */ /* 0x000f6200000e0000 */
[----:B------:R-:W-:Y:S01]  /*0310*/  ELECT P0, URZ, PT ;  /* 0x00000000003f782f */ /* 0x000fe20003800000 */
[----:B------:R-:W1:Y:S01]  /*0320*/  LDC R2, c[0x0][0x65c] ;  /* 0x00019700ff027b82 */ /* 0x000e620000000800 */
[----:B------:R-:W-:Y:S01]  /*0330*/  SHF.R.S32.HI R6, RZ, 0x1f, R5 ;  /* 0x0000001fff067819 */ /* 0x000fe20000011405 */
[----:B------:R-:W2:Y:S01]  /*0340*/  S2R R3, SR_CTAID.Y ;  /* 0x0000000000037919 */ /* 0x000ea20000002600 */
[----:B0-----:R-:W-:Y:S01]  /*0350*/  UMOV UR4, 0x20 ;  /* 0x0000002000047882 */ /* 0x001fe20000000000 */
[----:B------:R-:W-:Y:S01]  /*0360*/  ISETP.NE.AND P2, PT, R8, RZ, PT ;  /* 0x000000ff0800720c */ /* 0x000fe20003f45270 */
[----:B------:R-:W-:Y:S01]  /*0370*/  NOP ;  /* 0x0000000000007918 */ /* 0x000fe20000000000 */
[----:B------:R-:W0:Y:S01]  /*0380*/  S2R R4, SR_CTAID.X ;  /* 0x0000000000047919 */ /* 0x000e220000002500 */
[----:B------:R-:W-:Y:S01]  /*0390*/  LEA.HI R6, R6, R5, RZ, 0x2 ;  /* 0x0000000506067211 */ /* 0x000fe200078f10ff */
[----:B------:R-:W-:Y:S01]  /*03a0*/  NOP ;  /* 0x0000000000007918 */ /* 0x000fe20000000000 */
[----:B-----5:R-:W-:-:S02]  /*03b0*/  ISETP.NE.OR P0, PT, R0, RZ, !P0 ;  /* 0x000000ff0000720c */ /* 0x020fc40004705670 */
[----:B-1----:R-:W-:-:S04]  /*03c0*/  ISETP.NE.AND P3, PT, R2, 0x1, PT ;  /* 0x000000010200780c */ /* 0x002fc80003f65270 */
[----:B------:R-:W-:Y:S02]  /*03d0*/  P2R R0, PR, RZ, 0x8 ;  /* 0x00000008ff007803 */ /* 0x000fe40000000000 */
[----:B------:R-:W-:-:S05]  /*03e0*/  LOP3.LUT R0, R6, 0xfffffffc, RZ, 0xc0, !PT ;  /* 0xfffffffc06007812 */ /* 0x000fca00078ec0ff */
[----:B------:R-:W-:Y:S01]  /*03f0*/  VOTEU.ALL UP0, P0 ;  /* 0x00000000003f7886 */ /* 0x000fe20000000000 */
[----:B------:R-:W-:Y:S01]  /*0400*/  IMAD.IADD R0, R5, 0x1, -R0 ;  /* 0x0000000105007824 */ /* 0x000fe200078e0a00 */
[----:B------:R-:W0:Y:S01]  /*0410*/  @P3 LDC R17, c[0x0][0x10] ;  /* 0x00000400ff113b82 */ /* 0x000e220000000800 */
[----:B------:R-:W-:Y:S01]  /*0420*/  VOTEU.ALL UP1, P0 ;  /* 0x00000000003f7886 */ /* 0x000fe20000020000 */
[----:B--2---:R-:W-:Y:S01]  /*0430*/  @P3 IMAD.MOV.U32 R6, RZ, RZ, R3 ;  /* 0x000000ffff063224 */ /* 0x004fe200078e0003 */
[----:B------:R-:W-:Y:S01]  /*0440*/  @!UP0 UMOV UR6, 0x400 ;  /* 0x0000040000068882 */ /* 0x000fe20000000000 */
[----:B------:R-:W-:-:S04]  /*0450*/  @!UP0 UIADD3 UR4, -UR4, 0x100000, URZ ;  /* 0x0010000004048890 */ /* 0x000fc8000fffe13f */
[----:B------:R-:W-:Y:S02]  /*0460*/  @!UP0 USHF.L.U32 UR5, UR4, 0xb, URZ ;  /* 0x0000000b04058899 */ /* 0x000fe4000800063f */
[----:B------:R-:W-:Y:S01]  /*0470*/  @!UP0 USHF.L.U32 UR4, UR4, 0x1, URZ ;  /* 0x0000000104048899 */ /* 0x000fe2000800063f */
[----:B------:R-:W-:Y:S02]  /*0480*/  @P3 IMAD.MOV.U32 R7, RZ, RZ, RZ ;  /* 0x000000ffff073224 */ /* 0x000fe400078e00ff */
[----:B------:R-:W-:Y:S01]  /*0490*/  IMAD.MOV.U32 R5, RZ, RZ, RZ ;  /* 0x000000ffff057224 */ /* 0x000fe200078e00ff */
[----:B------:R-:W1:Y:S01]  /*04a0*/  @!UP0 S2UR UR7, SR_CgaCtaId ;  /* 0x00000000000789c3 */ /* 0x000e620000008800 */
[----:B------:R-:W-:-:S07]  /*04b0*/  @P3 IMAD.MOV.U32 R11, RZ, RZ, RZ ;  /* 0x000000ffff0b3224 */ /* 0x000fce00078e00ff */
[----:B------:R-:W2:Y:S01]  /*04c0*/  @!P3 LDC R9, c[0x0][0xc] ;  /* 0x00000300ff09bb82 */ /* 0x000ea20000000800 */
[----:B0-----:R-:W-:-:S04]  /*04d0*/  @P3 IMAD.WIDE.U32 R16, R4, R17, R6 ;  /* 0x0000001104103225 */ /* 0x001fc800078e0006 */
[----:B------:R-:W-:Y:S01]  /*04e0*/  @P3 IMAD.IADD R17, R17, 0x1, R11 ;  /* 0x0000000111113824 */ /* 0x000fe200078e020b */
[----:B-1----:R-:W-:Y:S01]  /*04f0*/  @!UP0 ULEA UR6, UR7, UR6, 0x18 ;  /* 0x0000000607068291 */ /* 0x002fe2000f8ec03f */
[----:B------:R-:W-:Y:S01]  /*0500*/  VOTEU.ALL UP0, P0 ;  /* 0x00000000003f7886 */ /* 0x000fe20000000000 */
[----:B------:R-:W-:-:S04]  /*0510*/  ISETP.NE.AND P0, PT, R0, 0x3, PT ;  /* 0x000000030000780c */ /* 0x000fc80003f05270 */
[----:B------:R-:W-:Y:S01]  /*0520*/  ISETP.EQ.OR P0, PT, R0, RZ, !P0 ;  /* 0x000000ff0000720c */ /* 0x000fe20004702670 */
[----:B--2---:R-:W-:-:S03]  /*0530*/  @!P3 IMAD.WIDE.U32 R6, R9, R3, R4 ;  /* 0x000000030906b225 */ /* 0x004fc600078e0004 */
[C---:B------:R-:W-:Y:S01]  /*0540*/  ISETP.EQ.AND P0, PT, R8.reuse, RZ, P0 ;  /* 0x000000ff0800720c */ /* 0x040fe20000702270 */
[----:B------:R-:W-:Y:S01]  /*0550*/  VIADD R8, R8, 0xffffffff ;  /* 0xffffffff08087836 */ /* 0x000fe20000000000 */
[----:B------:R-:W0:Y:S02]  /*0560*/  FENCE.VIEW.ASYNC.S ;  /* 0x00000000000073c6 */ /* 0x000e240000000000 */
[----:B0-----:R0:W3:Y:S01]  /*0570*/  @!UP0 SYNCS.EXCH.64 URZ, [UR6+0x70], UR4 ;  /* 0x00007004063f85b2 */ /* 0x0010e20008000100 */
[----:B------:R-:W-:Y:S01]  /*0580*/  @!P3 IMAD.MOV.U32 R16, RZ, RZ, R6 ;  /* 0x000000ffff10b224 */ /* 0x000fe200078e0006 */
[----:B------:R-:W-:Y:S01]  /*0590*/  SEL R19, RZ, 0x1, !P0 ;  /* 0x00000001ff137807 */ /* 0x000fe20004000000 */
[----:B------:R-:W-:Y:S01]  /*05a0*/  @!P3 IMAD.MOV.U32 R17, RZ, RZ, R7 ;  /* 0x000000ffff11b224 */ /* 0x000fe200078e0007 */
[----:B------:R-:W-:-:S04]  /*05b0*/  ISETP.GE.U32.AND P1, PT, R8, 0x2, PT ;  /* 0x000000020800780c */ /* 0x000fc80003f26070 */
[----:B------:R-:W-:Y:S01]  /*05c0*/  SEL R19, R19, 0x2, P1 ;  /* 0x0000000213137807 */ /* 0x000fe20000800000 */
[----:B------:R0:W3:Y:S01]  /*05d0*/  @!UP1 SYNCS.EXCH.64 URZ, [UR6+0x78], UR4 ;  /* 0x00007804063f95b2 */ /* 0x0000e20008000100 */
[----:B------:R-:W-:Y:S01]  /*05e0*/  NOP ;  /* 0x0000000000007918 */ /* 0x000fe20000000000 */
[----:B---34-:R-:W-:Y:S06]  /*05f0*/  BAR.SYNC.DEFER_BLOCKING 0x0 ;  /* 0x0000000000007b1d */ /* 0x018fec0000010000 */
[----:B------:R-:W-:Y:S05]  /*0600*/  @!P2 BRA `(.L_x_3) ;  /* 0x00000098006ca947 */ /* 0x000fea0003800000 */
[----:B------:R-:W-:-:S13]  /*0610*/  ISETP.GT.U32.AND P0, PT, R8, 0x1, PT ;  /* 0x000000010800780c */ /* 0x000fda0003f04070 */
[----:B0-----:R-:W-:Y:S05]  /*0620*/  @P0 EXIT ;  /* 0x000000000000094d */ /* 0x001fea0003800000 */
[----:B------:R-:W-:Y:S01]  /*0630*/  ULDC.64 UR4, c[0x0][0x650] ;  /* 0x0001940000047ab9 */ /* 0x000fe20000000a00 */
[----:B------:R-:W-:Y:S01]  /*0640*/  PRMT R0, RZ, 0x7610, R0 ;  /* 0x00007610ff007816 */ /* 0x000fe20000000000 */
[----:B------:R-:W-:Y:S01]  /*0650*/  IMAD.MOV.U32 R153, RZ, RZ, -0x1 ;  /* 0xffffffffff997424 */ /* 0x000fe200078e00ff */
[----:B------:R-:W-:Y:S01]  /*0660*/  ISETP.GE.U32.AND P0, PT, R16, UR4, PT ;  /* 0x0000000410007c0c */ /* 0x000fe2000bf06070 */
[----:B------:R-:W-:Y:S02]  /*0670*/  IMAD.MOV.U32 R152, RZ, RZ, -0x1 ;  /* 0xffffffffff987424 */ /* 0x000fe400078e00ff */
[----:B------:R-:W-:Y:S01]  /*0680*/  IMAD.MOV.U32 R23, RZ, RZ, -0x1 ;  /* 0xffffffffff177424 */ /* 0x000fe200078e00ff */
[----:B------:R-:W-:-:S13]  /*0690*/  ISETP.GE.U32.AND.EX P0, PT, R17, UR5, PT, P0 ;  /* 0x0000000511007c0c */ /* 0x000fda000bf06100 */
[----:B------:R-:W-:Y:S05]  /*06a0*/  @P0 BRA `(.L_x_4) ;  /* 0x0000000400540947 */ /* 0x000fea0003800000 */
[----:B------:R-:W0:Y:S01]  /*06b0*/  LDC.64 R14, c[0x0][0x628] ;  /* 0x00018a00ff0e7b82 */ /* 0x000e220000000a00 */
[----:B------:R-:W-:Y:S02]  /*06c0*/  IMAD.MOV.U32 R6, RZ, RZ, R16 ;  /* 0x000000ffff067224 */ /* 0x000fe400078e0010 */
[----:B------:R-:W-:-:S05]  /*06d0*/  IMAD.MOV.U32 R7, RZ, RZ, R17 ;  /* 0x000000ffff077224 */ /* 0x000fca00078e0011 */
[----:B------:R-:W1:Y:S08]  /*06e0*/  LDC R0, c[0x0][0x630] ;  /* 0x00018c00ff007b82 */ /* 0x000e700000000800 */
[----:B------:R-:W2:Y:S01]  /*06f0*/  LDC.64 R20, c[0x0][0x620] ;  /* 0x00018800ff147b82 */ /* 0x000ea20000000a00 */
[----:B0-----:R-:W-:-:S04]  /*0700*/  ISETP.NE.U32.AND P0, PT, R14, RZ, PT ;  /* 0x000000ff0e00720c */ /* 0x001fc80003f05070 */
[----:B------:R-:W-:-:S13]  /*0710*/  ISETP.NE.AND.EX P0, PT, R15, RZ, PT, P0 ;  /* 0x000000ff0f00720c */ /* 0x000fda0003f05300 */
[----:B-12---:R-:W-:Y:S05]  /*0720*/  @!P0 BRA `(.L_x_5) ;  /* 0x0000000000288947 */ /* 0x006fea0003800000 */
[----:B------:R-:W0:Y:S02]  /*0730*/  LDC R11, c[0x0][0x634] ;  /* 0x00018d00ff0b7b82 */ /* 0x000e240000000800 */
[----:B0-----:R-:W-:-:S05]  /*0740*/  IADD3 R11, P0, R16, R11, RZ ;  /* 0x0000000b100b7210 */ /* 0x001fca0007f1e0ff */
[----:B------:R-:W-:-:S04]  /*0750*/  IMAD.X R13, RZ, RZ, R17, P0 ;  /* 0x000000ffff0d7224 */ /* 0x000fc800000e0611 */
[----:B------:R-:W-:-:S04]  /*0760*/  IMAD.WIDE.U32 R6, R13, R14, RZ ;  /* 0x0000000e0d067225 */ /* 0x000fc800078e00ff */
[----:B------:R-:W-:-:S04]  /*0770*/  IMAD.WIDE.U32 R8, P0, R11, R15, R6 ;  /* 0x0000000f0b087225 */ /* 0x000fc80007800006 */
[----:B------:R-:W-:-:S04]  /*0780*/  IMAD.WIDE.U32 R6, R11, R14, RZ ;  /* 0x0000000e0b067225 */ /* 0x000fc800078e00ff */
[----:B------:R-:W-:Y:S01]  /*0790*/  IMAD.X R11, RZ, RZ, RZ, P0 ;  /* 0x000000ffff0b7224 */ /* 0x000fe200000e06ff */
[----:B------:R-:W-:Y:S01]  /*07a0*/  IADD3 RZ, P0, R7, R8, RZ ;  /* 0x0000000807ff7210 */ /* 0x000fe20007f1e0ff */
[----:B------:R-:W-:-:S04]  /*07b0*/  IMAD.MOV.U32 R10, RZ, RZ, R9 ;  /* 0x000000ffff0a7224 */ /* 0x000fc800078e0009 */
[----:B------:R-:W-:-:S08]  /*07c0*/  IMAD.WIDE.U32.X R6, R13, R15, R10, P0 ;  /* 0x0000000f0d067225 */ /* 0x000fd000000e040a */
.L_x_5:
[-CC-:B------:R-:W-:Y:S01]  /*07d0*/  SHF.R.U64 R23, R6, R0.reuse, R7.reuse ;  /* 0x0000000006177219 */ /* 0x180fe20000001207 */
[----:B------:R-:W0:Y:S01]  /*07e0*/  LDC R10, c[0x0][0x618] ;  /* 0x00018600ff0a7b82 */ /* 0x000e220000000800 */
[----:B------:R-:W-:Y:S01]  /*07f0*/  SHF.R.U32.HI R5, RZ, R0, R7 ;  /* 0x00000000ff057219 */ /* 0x000fe20000011607 */
[----:B------:R-:W-:Y:S01]  /*0800*/  ULDC UR4, c[0x0][0x150] ;  /* 0x0000540000047ab9 */ /* 0x000fe20000000800 */
[----:B------:R-:W-:Y:S02]  /*0810*/  IADD3 R9, P0, RZ, -R23, RZ ;  /* 0x80000017ff097210 */ /* 0x000fe40007f1e0ff */
[----:B------:R-:W-:-:S03]  /*0820*/  I2FP.F32.U32 R0, R4 ;  /* 0x0000000400007245 */ /* 0x000fc60000201000 */
[----:B------:R-:W1:Y:S01]  /*0830*/  LDC.64 R28, c[0x0][0x640] ;  /* 0x00019000ff1c7b82 */ /* 0x000e620000000a00 */
[----:B------:R-:W-:Y:S02]  /*0840*/  IMAD.X R11, RZ, RZ, ~R5, P0 ;  /* 0x000000ffff0b7224 */ /* 0x000fe400000e0e05 */
[----:B------:R-:W-:Y:S01]  /*0850*/  FMUL R0, R0, UR4 ;  /* 0x0000000400007c20 */ /* 0x000fe20008400000 */
[----:B------:R-:W-:Y:S01]  /*0860*/  IMAD.WIDE.U32 R6, R9, R20, R16 ;  /* 0x0000001409067225 */ /* 0x000fe200078e0010 */
[----:B------:R-:W-:-:S03]  /*0870*/  ULDC UR4, c[0x0][0x154] ;  /* 0x0000550000047ab9 */ /* 0x000fc60000000800 */
[----:B------:R-:W-:Y:S01]  /*0880*/  IMAD R8, R11, R20, RZ ;  /* 0x000000140b087224 */ /* 0x000fe200078e02ff */
[----:B------:R-:W2:Y:S01]  /*0890*/  LDC R5, c[0x0][0x144] ;  /* 0x00005100ff057b82 */ /* 0x000ea20000000800 */
[----:B------:R-:W3:Y:S02]  /*08a0*/  F2I.U32.TRUNC.NTZ R0, R0 ;  /* 0x0000000000007305 */ /* 0x000ee4000020f000 */
[----:B------:R-:W-:-:S04]  /*08b0*/  IMAD R9, R9, R21, R8 ;  /* 0x0000001509097224 */ /* 0x000fc800078e0208 */
[----:B------:R-:W-:Y:S01]  /*08c0*/  IMAD.IADD R7, R7, 0x1, R9 ;  /* 0x0000000107077824 */ /* 0x000fe200078e0209 */
[----:B------:R-:W4:Y:S01]  /*08d0*/  LDC R12, c[0x0][0x608] ;  /* 0x00018200ff0c7b82 */ /* 0x000f220000000800 */
[----:B------:R-:W-:-:S03]  /*08e0*/  IMAD.MOV.U32 R9, RZ, RZ, -0x1 ;  /* 0xffffffffff097424 */ /* 0x000fc600078e00ff */
[-CC-:B0-----:R-:W-:Y:S02]  /*08f0*/  SHF.R.U64 R20, R6, R10.reuse, R7.reuse ;  /* 0x0000000a06147219 */ /* 0x181fe40000001207 */
[----:B------:R-:W-:Y:S02]  /*0900*/  I2FP.F32.U32 R6, R3 ;  /* 0x0000000300067245 */ /* 0x000fe40000201000 */
[----:B------:R-:W0:Y:S01]  /*0910*/  LDC R26, c[0x0][0x658] ;  /* 0x00019600ff1a7b82 */ /* 0x000e220000000800 */
[----:B-1----:R-:W-:Y:S01]  /*0920*/  ISETP.NE.U32.AND P0, PT, R28, RZ, PT ;  /* 0x000000ff1c00720c */ /* 0x002fe20003f05070 */
[----:B---3--:R-:W-:Y:S01]  /*0930*/  IMAD.MOV R8, RZ, RZ, -R0 ;  /* 0x000000ffff087224 */ /* 0x008fe200078e0a00 */
[----:B------:R-:W-:Y:S01]  /*0940*/  SHF.R.U32.HI R7, RZ, R10, R7 ;  /* 0x0000000aff077219 */ /* 0x000fe20000011607 */
[----:B------:R-:W-:Y:S01]  /*0950*/  FMUL R6, R6, UR4 ;  /* 0x0000000406067c20 */ /* 0x000fe20008400000 */
[----:B------:R-:W-:-:S03]  /*0960*/  ISETP.NE.AND.EX P0, PT, R29, RZ, PT, P0 ;  /* 0x000000ff1d00720c */ /* 0x000fc60003f05300 */
[----:B------:R-:W1:Y:S01]  /*0970*/  LDC R14, c[0x0][0x148] ;  /* 0x00005200ff0e7b82 */ /* 0x000e620000000800 */
[----:B--2---:R-:W-:-:S07]  /*0980*/  IMAD R0, R5, R8, R4 ;  /* 0x0000000805007224 */ /* 0x004fce00078e0204 */
[----:B------:R-:W2:Y:S01]  /*0990*/  LDC R24, c[0x0][0x600] ;  /* 0x00018000ff187b82 */ /* 0x000ea20000000800 */
[-CC-:B----4-:R-:W-:Y:S02]  /*09a0*/  SHF.R.U64 R30, R20, R12.reuse, R7.reuse ;  /* 0x0000000c141e7219 */ /* 0x190fe40000001207 */
[----:B------:R-:W-:Y:S01]  /*09b0*/  SHF.R.U32.HI R5, RZ, R12, R7 ;  /* 0x0000000cff057219 */ /* 0x000fe20000011607 */
[----:B------:R-:W-:Y:S01]  /*09c0*/  IMAD.MOV.U32 R7, RZ, RZ, 0x1 ;  /* 0x00000001ff077424 */ /* 0x000fe200078e00ff */
[----:B------:R3:W4:Y:S03]  /*09d0*/  F2I.U32.TRUNC.NTZ R12, R6 ;  /* 0x00000006000c7305 */ /* 0x000726000020f000 */
[----:B------:R-:W1:Y:S01]  /*09e0*/  LDC R15, c[0x0][0x648] ;  /* 0x00019200ff0f7b82 */ /* 0x000e620000000800 */
[-C--:B0-----:R-:W-:Y:S02]  /*09f0*/  SHF.L.U32 R4, R9, R26.reuse, RZ ;  /* 0x0000001a09047219 */ /* 0x081fe400000006ff */
[----:B------:R-:W-:-:S02]  /*0a00*/  SHF.R.U64 R32, R30, R26, R5 ;  /* 0x0000001a1e207219 */ /* 0x000fc40000001205 */
[----:B------:R-:W-:Y:S02]  /*0a10*/  LOP3.LUT R11, RZ, R4, RZ, 0x33, !PT ;  /* 0x00000004ff0b7212 */ /* 0x000fe400078e33ff */
[-C--:B------:R-:W-:Y:S01]  /*0a20*/  SHF.R.U32.HI R5, RZ, R26.reuse, R5 ;  /* 0x0000001aff057219 */ /* 0x080fe20000011605 */
[----:B------:R-:W0:Y:S01]  /*0a30*/  LDC R21, c[0x0][0x638] ;  /* 0x00018e00ff157b82 */ /* 0x000e220000000800 */
[----:B------:R-:W-:Y:S01]  /*0a40*/  SHF.L.U32 R10, R7, R26, RZ ;  /* 0x0000001a070a7219 */ /* 0x000fe200000006ff */
[----:B------:R-:W-:-:S06]  /*0a50*/  IMAD.MOV.U32 R4, RZ, RZ, R32 ;  /* 0x000000ffff047224 */ /* 0x000fcc00078e0020 */
[----:B------:R-:W0:Y:S01]  /*0a60*/  LDC R153, c[0x0][0x610] ;  /* 0x00018400ff997b82 */ /* 0x000e220000000800 */
[----:B---34-:R-:W-:Y:S05]  /*0a70*/  @!P0 BRA `(.L_x_6) ;  /* 0x0000000000288947 */ /* 0x018fea0003800000 */
[----:B------:R-:W3:Y:S02]  /*0a80*/  LDC R9, c[0x0][0x64c] ;  /* 0x00019300ff097b82 */ /* 0x000ee40000000800 */
[----:B---3--:R-:W-:-:S05]  /*0a90*/  IADD3 R9, P0, R32, R9, RZ ;  /* 0x0000000920097210 */ /* 0x008fca0007f1e0ff */
        /* <DEDUP_REMOVED lines=8> */
.L_x_6:
[----:B-1----:R-:W-:Y:S01]  /*0b20*/  SHF.R.U64 R4, R4, R15, R5 ;  /* 0x0000000f04047219 */ /* 0x002fe20000001205 */
[----:B--2---:R-:W-:Y:S01]  /*0b30*/  VIADD R5, R24, 0xffffffff ;  /* 0xffffffff18057836 */ /* 0x004fe20000000000 */
[----:B------:R-:W-:Y:S01]  /*0b40*/  LOP3.LUT R11, R30, R11, RZ, 0xc0, !PT ;  /* 0x0000000b1e0b7212 */ /* 0x000fe200078ec0ff */
[----:B------:R-:W-:Y:S02]  /*0b50*/  IMAD.MOV R12, RZ, RZ, -R12 ;  /* 0x000000ffff0c7224 */ /* 0x000fe400078e0a0c */
[----:B------:R-:W-:Y:S02]  /*0b60*/  IMAD.MOV R6, RZ, RZ, -R4 ;  /* 0x000000ffff067224 */ /* 0x000fe400078e0a04 */
[----:B------:R-:W-:Y:S01]  /*0b70*/  IMAD R11, R10, R4, R11 ;  /* 0x000000040a0b7224 */ /* 0x000fe200078e020b */
[----:B------:R-:W-:Y:S01]  /*0b80*/  LOP3.LUT R4, R20, R5, RZ, 0xc0, !PT ;  /* 0x0000000514047212 */ /* 0x000fe200078ec0ff */
[----:B------:R-:W-:Y:S02]  /*0b90*/  @P3 IMAD R0, R14, R12, R3 ;  /* 0x0000000c0e003224 */ /* 0x000fe400078e0203 */
[----:B0-----:R-:W-:-:S02]  /*0ba0*/  IMAD R3, R6, R21, R32 ;  /* 0x0000001506037224 */ /* 0x001fc400078e0220 */
[----:B------:R-:W-:Y:S02]  /*0bb0*/  IMAD R153, R11, R153, R0 ;  /* 0x000000990b997224 */ /* 0x000fe400078e0200 */
[----:B------:R-:W-:Y:S02]  /*0bc0*/  IMAD R4, R3, R24, R4 ;  /* 0x0000001803047224 */ /* 0x000fe400078e0204 */
[----:B------:R-:W-:-:S03]  /*0bd0*/  IMAD.MOV.U32 R0, RZ, RZ, 0x1 ;  /* 0x00000001ff007424 */ /* 0x000fc600078e00ff */
[----:B------:R-:W-:Y:S02]  /*0be0*/  SEL R152, R4, R153, !P3 ;  /* 0x0000009904987207 */ /* 0x000fe40005800000 */
[----:B------:R-:W-:-:S07]  /*0bf0*/  SEL R153, R153, R4, !P3 ;  /* 0x0000000499997207 */ /* 0x000fce0005800000 */
.L_x_4:
[----:B------:R-:W-:-:S08]  /*0c00*/  NOP ;  /* 0x0000000000007918 */ /* 0x000fd00000000000 */
[----:B------:R-:W0:Y:S02]  /*0c10*/  USETMAXREG.TRY_ALLOC.CTAPOOL UP0, 0xe8 ;  /* 0x000000e8000079c8 */ /* 0x000e240008000600 */
[----:B0-----:R-:W-:-:S13]  /*0c20*/  PLOP3.LUT P0, PT, PT, PT, UP0, 0x80, 0x0 ;  /* 0x000000000000781c */ /* 0x001fda0003f0f008 */
[----:B------:R-:W-:Y:S05]  /*0c30*/  @!P0 BRA `(.L_x_4) ;  /* 0xfffffffc00f08947 */ /* 0x000fea000383ffff */
[----:B------:R-:W-:Y:S01]  /*0c40*/  ULDC.64 UR4, c[0x0][0x598] ;  /* 0x0001660000047ab9 */ /* 0x000fe20000000a00 */
[----:B------:R-:W-:Y:S01]  /*0c50*/  ULDC.64 UR36, c[0x0][0x208] ;  /* 0x0000820000247ab9 */ /* 0x000fe20000000a00 */
[----:B------:R-:W-:-:S04]  /*0c60*/  ISETP.NE.U32.AND P0, PT, RZ, UR4, PT ;  /* 0x00000004ff007c0c */ /* 0x000fc8000bf05070 */
[----:B------:R-:W-:-:S13]  /*0c70*/  ISETP.NE.AND.EX P0, PT, RZ, UR5, PT, P0 ;  /* 0x00000005ff007c0c */ /* 0x000fda000bf05300 */
[----:B------:R-:W-:Y:S05]  /*0c80*/  @!P0 BRA `(.L_x_7) ;  /* 0x00000000001c8947 */ /* 0x000fea0003800000 */
[----:B------:R-:W0:Y:S02]  /*0c90*/  LDC.64 R4, c[0x0][0x598] ;  /* 0x00016600ff047b82 */ /* 0x000e240000000a00 */
[----:B0-----:R-:W2:Y:S02]  /*0ca0*/  LDG.E.64 R4, desc[UR36][R4.64] ;  /* 0x0000002404047981 */ /* 0x001ea4000c1e1b00 */
[----:B--2---:R-:W-:-:S04]  /*0cb0*/  ISETP.NE.U32.AND P0, PT, R4, RZ, PT ;  /* 0x000000ff0400720c */ /* 0x004fc80003f05070 */
[----:B------:R-:W-:-:S13]  /*0cc0*/  ISETP.NE.AND.EX P0, PT, R5, RZ, PT, P0 ;  /* 0x000000ff0500720c */ /* 0x000fda0003f05300 */
[----:B------:R-:W-:Y:S05]  /*0cd0*/  @!P0 BRA `(.L_x_7) ;  /* 0x0000000000088947 */ /* 0x000fea0003800000 */
[----:B------:R0:W5:Y:S01]  /*0ce0*/  LD.E R154, desc[UR36][R4.64] ;  /* 0x00000024049a7980 */ /* 0x000162000c101900 */
[----:B------:R-:W-:Y:S05]  /*0cf0*/  BRA `(.L_x_8) ;  /* 0x0000000000247947 */ /* 0x000fea0003800000 */
.L_x_7:
[----:B------:R-:W-:Y:S02]  /*0d00*/  ULDC.64 UR4, c[0x0][0x588] ;  /* 0x0001620000047ab9 */ /* 0x000fe40000000a00 */
[----:B------:R-:W-:-:S04]  /*0d10*/  ISETP.NE.U32.AND P0, PT, RZ, UR4, PT ;  /* 0x00000004ff007c0c */ /* 0x000fc8000bf05070 */
[----:B------:R-:W-:-:S13]  /*0d20*/  ISETP.NE.AND.EX P0, PT, RZ, UR5, PT, P0 ;  /* 0x00000005ff007c0c */ /* 0x000fda000bf05300 */
[----:B------:R-:W-:Y:S05]  /*0d30*/  @!P0 BRA `(.L_x_9) ;  /* 0x00000000000c8947 */ /* 0x000fea0003800000 */
[----:B------:R-:W0:Y:S02]  /*0d40*/  LDC.64 R154, c[0x0][0x588] ;  /* 0x00016200ff9a7b82 */ /* 0x000e240000000a00 */
[----:B0-----:R1:W5:Y:S01]  /*0d50*/  LDG.E R154, desc[UR36][R154.64] ;  /* 0x000000249a9a7981 */ /* 0x001362000c1e1900 */
[----:B------:R-:W-:Y:S05]  /*0d60*/  BRA `(.L_x_8) ;  /* 0x0000000000087947 */ /* 0x000fea0003800000 */
.L_x_9:
[----:B------:R-:W-:Y:S02]  /*0d70*/  ULDC UR4, c[0x0][0x580] ;  /* 0x0001600000047ab9 */ /* 0x000fe40000000800 */
[----:B------:R-:W-:-:S07]  /*0d80*/  IMAD.U32 R154, RZ, RZ, UR4 ;  /* 0x00000004ff9a7e24 */ /* 0x000fce000f8e00ff */
.L_x_8:
[----:B------:R-:W-:Y:S02]  /*0d90*/  ULDC.64 UR4, c[0x0][0x5a0] ;  /* 0x0001680000047ab9 */ /* 0x000fe40000000a00 */
[----:B------:R-:W-:-:S04]  /*0da0*/  ISETP.NE.U32.AND P0, PT, RZ, UR4, PT ;  /* 0x00000004ff007c0c */ /* 0x000fc8000bf05070 */
[----:B------:R-:W-:-:S13]  /*0db0*/  ISETP.NE.AND.EX P0, PT, RZ, UR5, PT, P0 ;  /* 0x00000005ff007c0c */ /* 0x000fda000bf05300 */
[----:B------:R-:W-:Y:S05]  /*0dc0*/  @!P0 BRA `(.L_x_10) ;  /* 0x00000000001c8947 */ /* 0x000fea0003800000 */
[----:B0-----:R-:W0:Y:S02]  /*0dd0*/  LDC.64 R4, c[0x0][0x5a0] ;  /* 0x00016800ff047b82 */ /* 0x001e240000000a00 */
[----:B0-----:R-:W2:Y:S02]  /*0de0*/  LDG.E.64 R4, desc[UR36][R4.64] ;  /* 0x0000002404047981 */ /* 0x001ea4000c1e1b00 */
[----:B--2---:R-:W-:-:S04]  /*0df0*/  ISETP.NE.U32.AND P0, PT, R4, RZ, PT ;  /* 0x000000ff0400720c */ /* 0x004fc80003f05070 */
[----:B------:R-:W-:-:S13]  /*0e00*/  ISETP.NE.AND.EX P0, PT, R5, RZ, PT, P0 ;  /* 0x000000ff0500720c */ /* 0x000fda0003f05300 */
[----:B------:R-:W-:Y:S05]  /*0e10*/  @!P0 BRA `(.L_x_10) ;  /* 0x0000000000088947 */ /* 0x000fea0003800000 */
[----:B-1----:R0:W5:Y:S01]  /*0e20*/  LD.E R155, desc[UR36][R4.64] ;  /* 0x00000024049b7980 */ /* 0x002162000c101900 */
[----:B------:R-:W-:Y:S05]  /*0e30*/  BRA `(.L_x_11) ;  /* 0x0000000000247947 */ /* 0x000fea0003800000 */
.L_x_10:
[----:B------:R-:W-:Y:S02]  /*0e40*/  ULDC.64 UR4, c[0x0][0x590] ;  /* 0x0001640000047ab9 */ /* 0x000fe40000000a00 */
[----:B------:R-:W-:-:S04]  /*0e50*/  ISETP.NE.U32.AND P0, PT, RZ, UR4, PT ;  /* 0x00000004ff007c0c */ /* 0x000fc8000bf05070 */
[----:B------:R-:W-:-:S13]  /*0e60*/  ISETP.NE.AND.EX P0, PT, RZ, UR5, PT, P0 ;  /* 0x00000005ff007c0c */ /* 0x000fda000bf05300 */
[----:B------:R-:W-:Y:S05]  /*0e70*/  @!P0 BRA `(.L_x_12) ;  /* 0x00000000000c8947 */ /* 0x000fea0003800000 */
[----:B0-----:R-:W1:Y:S02]  /*0e80*/  LDC.64 R4, c[0x0][0x590] ;  /* 0x00016400ff047b82 */ /* 0x001e640000000a00 */
[----:B-1----:R1:W5:Y:S01]  /*0e90*/  LDG.E R155, desc[UR36][R4.64] ;  /* 0x00000024049b7981 */ /* 0x002362000c1e1900 */
[----:B------:R-:W-:Y:S05]  /*0ea0*/  BRA `(.L_x_11) ;  /* 0x0000000000087947 */ /* 0x000fea0003800000 */
.L_x_12:
[----:B------:R-:W-:Y:S02]  /*0eb0*/  ULDC UR4, c[0x0][0x584] ;  /* 0x0001610000047ab9 */ /* 0x000fe40000000800 */
[----:B-1----:R-:W-:-:S07]  /*0ec0*/  IMAD.U32 R155, RZ, RZ, UR4 ;  /* 0x00000004ff9b7e24 */ /* 0x002fce000f8e00ff */
.L_x_11:
[----:B------:R-:W-:-:S13]  /*0ed0*/  LOP3.LUT P0, RZ, R0, 0xff, RZ, 0xc0, !PT ;  /* 0x000000ff00ff7812 */ /* 0x000fda000780c0ff */
[----:B------:R-:W-:Y:S05]  /*0ee0*/  @!P0 EXIT ;  /* 0x000000000000894d */ /* 0x000fea0003800000 */
[----:B------:R-:W-:Y:S01]  /*0ef0*/  ULDC UR4, c[0x0][0x28c] ;  /* 0x0000a30000047ab9 */ /* 0x000fe20000000800 */
[----:B------:R-:W-:Y:S01]  /*0f00*/  LOP3.LUT R158, R19, 0x1, RZ, 0xfc, !PT ;  /* 0x00000001139e7812 */ /* 0x000fe200078efcff */
[----:B------:R-:W-:Y:S01]  /*0f10*/  UIADD3 UR4, UR4, 0x3f, URZ ;  /* 0x0000003f04047890 */ /* 0x000fe2000fffe03f */
[----:B------:R-:W-:Y:S01]  /*0f20*/  UMOV UR38, URZ ;  /* 0x0000003f00267c82 */ /* 0x000fe20008000000 */
[----:B------:R-:W-:Y:S02]  /*0f30*/  UMOV UR39, URZ ;  /* 0x0000003f00277c82 */ /* 0x000fe40008000000 */
[----:B------:R-:W-:-:S04]  /*0f40*/  USHF.R.S32.HI UR5, URZ, 0x1f, UR4 ;  /* 0x0000001f3f057899 */ /* 0x000fc80008011404 */
[----:B------:R-:W-:-:S04]  /*0f50*/  ULEA.HI UR5, UR5, UR4, URZ, 0x6 ;  /* 0x0000000405057291 */ /* 0x000fc8000f8f303f */
[----:B------:R-:W-:-:S12]  /*0f60*/  USHF.R.S32.HI UR40, URZ, 0x6, UR5 ;  /* 0x000000063f287899 */ /* 0x000fd80008011405 */
.L_x_286:
[----:B------:R-:W-:Y:S01]  /*0f70*/  LOP3.LUT R0, R18, 0x80, RZ, 0xc0, !PT ;  /* 0x0000008012007812 */ /* 0x000fe200078ec0ff */
[----:B--2---:R-:W2:Y:S01]  /*0f80*/  S2UR UR7, SR_CgaCtaId ;  /* 0x00000000000779c3 */ /* 0x004ea20000008800 */
[----:B------:R-:W-:Y:S02]  /*0f90*/  UMOV UR6, 0x400 ;  /* 0x0000040000067882 */ /* 0x000fe40000000000 */
[----:B------:R-:W-:-:S06]  /*0fa0*/  SHF.R.U32.HI R0, RZ, 0x7, R0 ;  /* 0x00000007ff007819 */ /* 0x000fcc0000011600 */
[----:B---3--:R-:W3:Y:S01]  /*0fb0*/  SHFL.IDX PT, R0, R0, RZ, 0x1f ;  /* 0x00001fff00007589 */ /* 0x008ee200000e0000 */
[----:B--2---:R-:W-:Y:S01]  /*0fc0*/  ULEA UR42, UR7, UR6, 0x18 ;  /* 0x00000006072a7291 */ /* 0x004fe2000f8ec03f */
[----:B---3--:R-:W-:-:S13]  /*0fd0*/  R2UR UR4, R0 ;  /* 0x00000000000472ca */ /* 0x008fda00000e0000 */
[----:B------:R-:W-:-:S04]  /*0fe0*/  ULEA.HI UR5, UR4, UR4, URZ, 0x1 ;  /* 0x0000000404057291 */ /* 0x000fc8000f8f083f */
[----:B------:R-:W-:-:S04]  /*0ff0*/  ULOP3.LUT UR5, UR5, 0x7fffe, URZ, 0xc0, !UPT ;  /* 0x0007fffe05057892 */ /* 0x000fc8000f8ec03f */
[----:B------:R-:W-:-:S03]  /*1000*/  UIADD3 UR5, UR4, -UR5, URZ ;  /* 0x8000000504057290 */ /* 0x000fc6000fffe03f */
[----:B------:R-:W-:Y:S01]  /*1010*/  ULDC UR4, c[0x0][0x28c] ;  /* 0x0000a30000047ab9 */ /* 0x000fe20000000800 */
[----:B------:R-:W-:Y:S01]  /*1020*/  ULEA UR5, UR5, UR42, 0xd ;  /* 0x0000002a05057291 */ /* 0x000fe2000f8e683f */
[----:B------:R-:W-:-:S03]  /*1030*/  ISETP.LT.AND P0, PT, RZ, UR4, PT ;  /* 0x00000004ff007c0c */ /* 0x000fc6000bf01270 */
[----:B------:R-:W-:-:S04]  /*1040*/  UIADD3 UR5, UR5, 0x180, URZ ;  /* 0x0000018005057890 */ /* 0x000fc8000fffe03f */
[----:B------:R-:W-:-:S04]  /*1050*/  USHF.R.U32.HI UR5, URZ, 0x4, UR5 ;  /* 0x000000043f057899 */ /* 0x000fc80008011605 */
[----:B------:R-:W-:Y:S02]  /*1060*/  ULOP3.LUT UR41, UR5, 0x3fff, URZ, 0xc0, !UPT ;  /* 0x00003fff05297892 */ /* 0x000fe4000f8ec03f */
[----:B-1----:R-:W-:Y:S10]  /*1070*/  @P0 BRA `(.L_x_13) ;  /* 0x0000000000400947 */ /* 0x002ff40003800000 */
[----:B------:R-:W-:Y:S01]  /*1080*/  MOV R0, 0x0 ;  /* 0x0000000000007802 */ /* 0x000fe20000000f00 */
[----:B------:R-:W-:Y:S01]  /*1090*/  ULDC.64 UR4, c[0x4][0x68] ;  /* 0x01001a0000047ab9 */ /* 0x000fe20000000a00 */
[----:B------:R-:W-:Y:S01]  /*10a0*/  ULDC.64 UR6, c[0x4][0x8] ;  /* 0x0100020000067ab9 */ /* 0x000fe20000000a00 */
[----:B01----:R-:W-:Y:S01]  /*10b0*/  IMAD.U32 R4, RZ, RZ, UR4 ;  /* 0x00000004ff047e24 */ /* 0x003fe2000f8e00ff */
[----:B------:R0:W1:Y:S01]  /*10c0*/  LDC.64 R14, c[0x4][R0] ;  /* 0x01000000000e7b82 */ /* 0x0000620000000a00 */
[----:B------:R-:W-:Y:S01]  /*10d0*/  IMAD.U32 R5, RZ, RZ, UR5 ;  /* 0x00000005ff057e24 */ /* 0x000fe2000f8e00ff */
[----:B------:R-:W-:Y:S01]  /*10e0*/  ULDC.64 UR4, c[0x4][0x70] ;  /* 0x01001c0000047ab9 */ /* 0x000fe20000000a00 */
[----:B------:R-:W-:Y:S02]  /*10f0*/  IMAD.U32 R10, RZ, RZ, UR6 ;  /* 0x00000006ff0a7e24 */ /* 0x000fe4000f8e00ff */
[----:B------:R-:W-:Y:S02]  /*1100*/  IMAD.U32 R6, RZ, RZ, UR4 ;  /* 0x00000004ff067e24 */ /* 0x000fe4000f8e00ff */
[----:B------:R-:W-:-:S02]  /*1110*/  IMAD.U32 R7, RZ, RZ, UR5 ;  /* 0x00000005ff077e24 */ /* 0x000fc4000f8e00ff */
[----:B------:R-:W-:Y:S02]  /*1120*/  IMAD.U32 R11, RZ, RZ, UR7 ;  /* 0x00000007ff0b7e24 */ /* 0x000fe4000f8e00ff */
[----:B------:R-:W-:Y:S02]  /*1130*/  IMAD.MOV.U32 R8, RZ, RZ, 0x1e1 ;  /* 0x000001e1ff087424 */ /* 0x000fe400078e00ff */
[----:B------:R-:W-:Y:S02]  /*1140*/  IMAD.MOV.U32 R12, RZ, RZ, 0x1 ;  /* 0x00000001ff0c7424 */ /* 0x000fe400078e00ff */
[----:B0-----:R-:W-:-:S07]  /*1150*/  IMAD.MOV.U32 R13, RZ, RZ, RZ ;  /* 0x000000ffff0d7224 */ /* 0x001fce00078e00ff */
[----:B------:R-:W-:-:S07]  /*1160*/  LEPC R20, `(.L_x_13) ;  /* 0x000000001014794e */ /* 0x000fce0000000000 */
[----:B-1---5:R-:W-:Y:S05]  /*1170*/  CALL.ABS.NOINC R14 ;  /* 0x000000000e007343 */ /* 0x022fea0003c00000 */
.L_x_13:
[----:B------:R-:W-:-:S13]  /*1180*/  ISETP.NE.AND P0, PT, R158, 0x3, PT ;  /* 0x000000039e00780c */ /* 0x000fda0003f05270 */
[----:B------:R-:W-:Y:S05]  /*1190*/  @!P0 BRA `(.L_x_14) ;  /* 0x0000000000048947 */ /* 0x000fea0003800000 */
[----:B------:R-:W-:Y:S01]  /*11a0*/  BPT.TRAP 0x1 ;  /* 0x000000040000795c */ /* 0x000fe20000300000 */
.L_x_14:
[----:B------:R-:W-:Y:S02]  /*11b0*/  IMAD.U32 R3, RZ, RZ, UR39 ;  /* 0x00000027ff037e24 */ /* 0x000fe4000f8e00ff */
[----:B------:R-:W-:-:S03]  /*11c0*/  IMAD.U32 R0, RZ, RZ, UR38 ;  /* 0x00000026ff007e24 */ /* 0x000fc6000f8e00ff */
[----:B------:R-:W-:Y:S02]  /*11d0*/  LEA R3, R3, UR42, 0x3 ;  /* 0x0000002a03037c11 */ /* 0x000fe4000f8e18ff */
[----:B------:R-:W-:-:S04]  /*11e0*/  SHF.L.U32 R0, R0, 0x1f, RZ ;  /* 0x0000001f00007819 */ /* 0x000fc800000006ff */
[----:B------:R2:W3:Y:S01]  /*11f0*/  SYNCS.PHASECHK.TRANS64.TRYWAIT P1, [R3+URZ], R0 ;  /* 0x00000000030075a7 */ /* 0x0004e2000802017f */
[----:B------:R-:W-:Y:S05]  /*1200*/  @!P0 BRA `(.L_x_15) ;  /* 0x0000000000048947 */ /* 0x000fea0003800000 */
[----:B------:R-:W-:Y:S01]  /*1210*/  BPT.TRAP 0x1 ;  /* 0x000000040000795c */ /* 0x000fe20000300000 */
.L_x_15:
[----:B---3--:R-:W-:Y:S05]  /*1220*/  @P1 BRA `(.L_x_16) ;  /* 0x0000000000081947 */ /* 0x008fea0003800000 */
[----:B------:R-:W3:Y:S02]  /*1230*/  SYNCS.PHASECHK.TRANS64.TRYWAIT P1, [R3+URZ], R0 ;  /* 0x00000000030075a7 */ /* 0x000ee4000802017f */
[----:B---3--:R-:W-:Y:S05]  /*1240*/  @!P1 BRA `(.L_x_17) ;  /* 0x000000a400309947 */ /* 0x008fea0003800000 */
.L_x_16:
[----:B------:R-:W-:-:S04]  /*1250*/  UISETP.LT.AND UP0, UPT, UR40, 0x1, UPT ;  /* 0x000000012800788c */ /* 0x000fc8000bf01270 */
[----:B------:R-:W-:-:S04]  /*1260*/  USEL UR4, UR40, 0x1, UP0 ;  /* 0x0000000128047887 */ /* 0x000fc80008000000 */
[----:B------:R-:W-:-:S06]  /*1270*/  UIADD3 UR4, UR40, -UR4, URZ ;  /* 0x8000000428047290 */ /* 0x000fcc000fffe03f */
[----:B--23--:R-:W-:Y:S01]  /*1280*/  IMAD.U32 R0, RZ, RZ, UR4 ;  /* 0x00000004ff007e24 */ /* 0x00cfe2000f8e00ff */
[----:B------:R-:W-:Y:S05]  /*1290*/  WARPSYNC.ALL ;  /* 0x0000000000007948 */ /* 0x000fea0003800000 */
[----:B------:R-:W-:Y:S01]  /*12a0*/  ISETP.GE.AND P1, PT, R0, 0x1, PT ;  /* 0x000000010000780c */ /* 0x000fe20003f26270 */
[----:B------:R-:W-:Y:S01]  /*12b0*/  UIADD3 UR4, UR42, 0x18180, URZ ;  /* 0x000181802a047890 */ /* 0x000fe2000fffe03f */
[----:B------:R-:W-:Y:S01]  /*12c0*/  WARPGROUP.ARRIVE ;  /* 0x00000000000079c5 */ /* 0x000fe20000000000 */
[----:B------:R-:W-:Y:S01]  /*12d0*/  UMOV UR9, 0x40000040 ;  /* 0x4000004000097882 */ /* 0x000fe20000000000 */
[----:B------:R-:W-:Y:S01]  /*12e0*/  UMOV UR11, 0x40000040 ;  /* 0x40000040000b7882 */ /* 0x000fe20000000000 */
[----:B------:R-:W-:-:S04]  /*12f0*/  USHF.R.U32.HI UR4, URZ, 0x4, UR4 ;  /* 0x000000043f047899 */ /* 0x000fc80008011604 */
[----:B------:R-:W-:Y:S02]  /*1300*/  ULOP3.LUT UR5, UR4, 0x3fff, URZ, 0xc0, !UPT ;  /* 0x00003fff04057892 */ /* 0x000fe4000f8ec03f */
[----:B------:R-:W-:Y:S02]  /*1310*/  ULOP3.LUT UR4, UR41, 0x10000, URZ, 0xfc, !UPT ;  /* 0x0001000029047892 */ /* 0x000fe4000f8efc3f */
[----:B------:R-:W-:Y:S02]  /*1320*/  ULOP3.LUT UR5, UR5, 0x10000, URZ, 0xfc, !UPT ;  /* 0x0001000005057892 */ /* 0x000fe4000f8efc3f */
[----:B------:R-:W-:Y:S02]  /*1330*/  ULEA UR6, UR39, UR4, 0xa ;  /* 0x0000000427067291 */ /* 0x000fe4000f8e503f */
[----:B------:R-:W-:-:S05]  /*1340*/  ULEA UR7, UR39, UR5, 0xb ;  /* 0x0000000527077291 */ /* 0x000fca000f8e583f */
[----:B------:R-:W-:Y:S02]  /*1350*/  UMOV UR8, UR6 ;  /* 0x0000000600087c82 */ /* 0x000fe40008000000 */
[----:B------:R-:W-:Y:S02]  /*1360*/  UMOV UR10, UR7 ;  /* 0x00000007000a7c82 */ /* 0x000fe40008000000 */
[----:B------:R-:W-:Y:S01]  /*1370*/  HGMMA.64x256x16.F32 R24, gdesc[UR8], RZ, !UPT, gsb0 ;  /* 0x03e00000081879f0 */ /* 0x000fe2000c0008ff */
[----:B------:R-:W-:Y:S02]  /*1380*/  UIADD3 UR8, UR6, 0x2, URZ ;  /* 0x0000000206087890 */ /* 0x000fe4000fffe03f */
[----:B------:R-:W-:Y:S01]  /*1390*/  UIADD3 UR10, UR7, 0x2, URZ ;  /* 0x00000002070a7890 */ /* 0x000fe2000fffe03f */
[----:B------:R-:W-:Y:S01]  /*13a0*/  UMOV UR9, 0x40000040 ;  /* 0x4000004000097882 */ /* 0x000fe20000000000 */
[----:B------:R-:W-:Y:S01]  /*13b0*/  UMOV UR11, 0x40000040 ;  /* 0x40000040000b7882 */ /* 0x000fe20000000000 */
[----:B------:R-:W-:-:S02]  /*13c0*/  WARPGROUP.DEPBAR.LE gsb0, 0x0 ;  /* 0x00008000000079c5 */ /* 0x000fc40000010000 */
[----:B------:R-:W-:-:S15]  /*13d0*/  WARPGROUP.ARRIVE ;  /* 0x00000000000079c5 */ /* 0x000fde0000000000 */
[----:B------:R-:W-:-:S05]  /*13e0*/  NOP ;  /* 0x0000000000007918 */ /* 0x000fca0000000000 */
[----:B------:R-:W-:Y:S01]  /*13f0*/  HGMMA.64x256x16.F32 R24, gdesc[UR8], R24, gsb0 ;  /* 0x03e00000081879f0 */ /* 0x000fe20008000818 */
[----:B------:R-:W-:Y:S02]  /*1400*/  UIADD3 UR8, UR6, 0x4, URZ ;  /* 0x0000000406087890 */ /* 0x000fe4000fffe03f */
[----:B------:R-:W-:Y:S01]  /*1410*/  UIADD3 UR10, UR7, 0x4, URZ ;  /* 0x00000004070a7890 */ /* 0x000fe2000fffe03f */
[----:B------:R-:W-:Y:S01]  /*1420*/  UMOV UR9, 0x40000040 ;  /* 0x4000004000097882 */ /* 0x000fe20000000000 */
[----:B------:R-:W-:Y:S01]  /*1430*/  UMOV UR11, 0x40000040 ;  /* 0x40000040000b7882 */ /* 0x000fe20000000000 */
[----:B------:R-:W-:Y:S02]  /*1440*/  WARPGROUP.DEPBAR.LE gsb0, 0x0 ;  /* 0x00008000000079c5 */ /* 0x000fe40000010000 */
        /* <DEDUP_REMOVED lines=10> */
[----:B------:R-:W-:Y:S03]  /*14f0*/  HGMMA.64x256x16.F32 R24, gdesc[UR8], R24, gsb0 ;  /* 0x03e00000081879f0 */ /* 0x000fe60008000818 */
[----:B------:R-:W-:Y:S02]  /*1500*/  WARPGROUP.DEPBAR.LE gsb0, 0x0 ;  /* 0x00008000000079c5 */ /* 0x000fe40000010000 */
[----:B------:R-:W-:Y:S05]  /*1510*/  @!P1 BRA `(.L_x_18) ;  /* 0x0000000400249947 */ /* 0x000fea0003800000 */
[----:B------:R-:W-:-:S04]  /*1520*/  UIADD3 UR6, UR39, 0x1, URZ ;  /* 0x0000000127067890 */ /* 0x000fc8000fffe03f */
[----:B------:R-:W-:-:S04]  /*1530*/  UISETP.NE.AND UP0, UPT, UR6, 0x6, UPT ;  /* 0x000000060600788c */ /* 0x000fc8000bf05270 */
[----:B------:R-:W-:Y:S02]  /*1540*/  USEL UR7, URZ, 0x1, UP0 ;  /* 0x000000013f077887 */ /* 0x000fe40008000000 */
[----:B------:R-:W-:Y:S02]  /*1550*/  USEL UR6, UR6, URZ, UP0 ;  /* 0x0000003f06067287 */ /* 0x000fe40008000000 */
[----:B------:R-:W-:-:S06]  /*1560*/  ULOP3.LUT UR7, UR38, UR7, URZ, 0x3c, !UPT ;  /* 0x0000000726077292 */ /* 0x000fcc000f8e3c3f */
[----:B01----:R-:W-:Y:S01]  /*1570*/  IMAD.U32 R5, RZ, RZ, UR7 ;  /* 0x00000007ff057e24 */ /* 0x003fe2000f8e00ff */
[----:B------:R-:W-:-:S06]  /*1580*/  UMOV UR7, UR39 ;  /* 0x0000002700077c82 */ /* 0x000fcc0008000000 */
.L_x_25:
[----:B01----:R-:W-:Y:S05]  /*1590*/  @!P0 BRA `(.L_x_19) ;  /* 0x0000000000048947 */ /* 0x003fea0003800000 */
[----:B------:R-:W-:Y:S01]  /*15a0*/  BPT.TRAP 0x1 ;  /* 0x000000040000795c */ /* 0x000fe20000300000 */
.L_x_19:
[----:B------:R-:W0:Y:S01]  /*15b0*/  S2UR UR9, SR_CgaCtaId ;  /* 0x00000000000979c3 */ /* 0x000e220000008800 */
[----:B------:R-:W-:Y:S01]  /*15c0*/  UMOV UR8, 0x400 ;  /* 0x0000040000087882 */ /* 0x000fe20000000000 */
[----:B------:R-:W-:Y:S01]  /*15d0*/  SHF.L.U32 R3, R5, 0x1f, RZ ;  /* 0x0000001f05037819 */ /* 0x000fe200000006ff */
[----:B0-----:R-:W-:-:S04]  /*15e0*/  ULEA UR14, UR9, UR8, 0x18 ;  /* 0x00000008090e7291 */ /* 0x001fc8000f8ec03f */
[----:B------:R-:W-:-:S09]  /*15f0*/  ULEA UR8, UR6, UR14, 0x3 ;  /* 0x0000000e06087291 */ /* 0x000fd2000f8e183f */
[----:B------:R0:W1:Y:S01]  /*1600*/  SYNCS.PHASECHK.TRANS64.TRYWAIT P1, [UR8], R3 ;  /* 0x00000003ff0075a7 */ /* 0x0000620008020148 */
[----:B------:R-:W-:Y:S05]  /*1610*/  @!P0 BRA `(.L_x_20) ;  /* 0x0000000000048947 */ /* 0x000fea0003800000 */
[----:B------:R-:W-:Y:S01]  /*1620*/  BPT.TRAP 0x1 ;  /* 0x000000040000795c */ /* 0x000fe20000300000 */
.L_x_20:
[----:B-1----:R-:W-:Y:S05]  /*1630*/  @P1 BRA `(.L_x_21) ;  /* 0x0000000000081947 */ /* 0x002fea0003800000 */
[----:B------:R-:W1:Y:S02]  /*1640*/  SYNCS.PHASECHK.TRANS64.TRYWAIT P1, [UR8], R3 ;  /* 0x00000003ff0075a7 */ /* 0x000e640008020148 */
[----:B-1----:R-:W-:Y:S05]  /*1650*/  @!P1 BRA `(.L_x_22) ;  /* 0x000000a000409947 */ /* 0x002fea0003800000 */
.L_x_21:
[----:B------:R-:W-:Y:S01]  /*1660*/  ULEA UR12, UR6, UR4, 0xa ;  /* 0x00000004060c7291 */ /* 0x000fe2000f8e503f */
[----:B------:R-:W-:Y:S01]  /*1670*/  WARPGROUP.ARRIVE ;  /* 0x00000000000079c5 */ /* 0x000fe20000000000 */
[----:B------:R-:W-:Y:S01]  /*1680*/  ULEA UR13, UR6, UR5, 0xb ;  /* 0x00000005060d7291 */ /* 0x000fe2000f8e583f */
[----:B------:R-:W-:Y:S01]  /*1690*/  UMOV UR9, 0x40000040 ;  /* 0x4000004000097882 */ /* 0x000fe20000000000 */
[----:B------:R-:W-:-:S03]  /*16a0*/  UMOV UR11, 0x40000040 ;  /* 0x40000040000b7882 */ /* 0x000fc60000000000 */
[----:B------:R-:W-:Y:S02]  /*16b0*/  UMOV UR8, UR12 ;  /* 0x0000000c00087c82 */ /* 0x000fe40008000000 */
[----:B------:R-:W-:Y:S02]  /*16c0*/  UMOV UR10, UR13 ;  /* 0x0000000d000a7c82 */ /* 0x000fe40008000000 */
[----:B------:R-:W-:Y:S01]  /*16d0*/  HGMMA.64x256x16.F32 R24, gdesc[UR8], R24, gsb0 ;  /* 0x03e00000081879f0 */ /* 0x000fe20008000818 */
        /* <DEDUP_REMOVED lines=26> */
[----:B------:R-:W-:Y:S01]  /*1880*/  BPT.TRAP 0x1 ;  /* 0x000000040000795c */ /* 0x000fe20000300000 */
.L_x_23:
[----:B------:R-:W-:Y:S01]  /*1890*/  ULEA UR8, UR7, UR14, 0x3 ;  /* 0x0000000e07087291 */ /* 0x000fe2000f8e183f */
[----:B------:R-:W-:-:S03]  /*18a0*/  ISETP.GT.U32.AND P1, PT, R19, 0x1, PT ;  /* 0x000000011300780c */ /* 0x000fc60003f24070 */
[----:B------:R-:W-:-:S04]  /*18b0*/  UIADD3 UR8, UR8, 0x30, URZ ;  /* 0x0000003008087890 */ /* 0x000fc8000fffe03f */
[----:B------:R-:W-:-:S09]  /*18c0*/  UPRMT UR8, URZ, 0x654, UR8 ;  /* 0x000006543f087896 */ /* 0x000fd20008000008 */
[----:B------:R-:W-:Y:S01]  /*18d0*/  SYNCS.ARRIVE.TRANS64.RED.A1T0 RZ, [UR8], RZ ;  /* 0x000000ffffff79a7 */ /* 0x000fe20008100408 */
[----:B------:R-:W-:Y:S05]  /*18e0*/  @P1 BRA `(.L_x_24) ;  /* 0x0000000000041947 */ /* 0x000fea0003800000 */
[----:B------:R-:W-:Y:S01]  /*18f0*/  BPT.TRAP 0x1 ;  /* 0x000000040000795c */ /* 0x000fe20000300000 */
.L_x_24:
[----:B------:R-:W-:Y:S01]  /*1900*/  UIADD3 UR6, UR6, 0x1, URZ ;  /* 0x0000000106067890 */ /* 0x000fe2000fffe03f */
[C---:B------:R-:W-:Y:S01]  /*1910*/  ISETP.GT.AND P1, PT, R0.reuse, 0x1, PT ;  /* 0x000000010000780c */ /* 0x040fe20003f24270 */
[----:B------:R-:W-:Y:S01]  /*1920*/  UIADD3 UR7, UR7, 0x1, URZ ;  /* 0x0000000107077890 */ /* 0x000fe2000fffe03f */
[----:B------:R-:W-:Y:S01]  /*1930*/  VIADD R0, R0, 0xffffffff ;  /* 0xffffffff00007836 */ /* 0x000fe20000000000 */
[----:B------:R-:W-:Y:S02]  /*1940*/  UISETP.NE.AND UP0, UPT, UR6, 0x6, UPT ;  /* 0x000000060600788c */ /* 0x000fe4000bf05270 */
[----:B------:R-:W-:Y:S02]  /*1950*/  UISETP.NE.AND UP1, UPT, UR7, 0x6, UPT ;  /* 0x000000060700788c */ /* 0x000fe4000bf25270 */
[----:B------:R-:W-:Y:S02]  /*1960*/  USEL UR8, URZ, 0x1, UP0 ;  /* 0x000000013f087887 */ /* 0x000fe40008000000 */
[----:B------:R-:W-:-:S02]  /*1970*/  USEL UR6, UR6, URZ, UP0 ;  /* 0x0000003f06067287 */ /* 0x000fc40008000000 */
[----:B------:R-:W-:Y:S02]  /*1980*/  USEL UR7, UR7, URZ, UP1 ;  /* 0x0000003f07077287 */ /* 0x000fe40008800000 */
[----:B------:R-:W-:Y:S01]  /*1990*/  LOP3.LUT R5, R5, UR8, RZ, 0x3c, !PT ;  /* 0x0000000805057c12 */ /* 0x000fe2000f8e3cff */
[----:B------:R-:W-:Y:S09]  /*19a0*/  @P1 BRA `(.L_x_25) ;  /* 0xfffffff800f81947 */ /* 0x000ff2000383ffff */
.L_x_18:
[----:B------:R-:W2:Y:S02]  /*19b0*/  LDC R0, c[0x0][0x28c] ;  /* 0x0000a300ff007b82 */ /* 0x000ea40000000800 */
[----:B--2---:R-:W-:-:S13]  /*19c0*/  ISETP.GE.AND P1, PT, R0, 0x1, PT ;  /* 0x000000010000780c */ /* 0x004fda0003f26270 */
[----:B------:R-:W-:Y:S05]  /*19d0*/  @!P1 BRA `(.L_x_26) ;  /* 0x0000000000489947 */ /* 0x000fea0003800000 */
[----:B------:R-:W-:Y:S05]  /*19e0*/  @!P0 BRA `(.L_x_27) ;  /* 0x0000000000048947 */ /* 0x000fea0003800000 */
[----:B------:R-:W-:Y:S01]  /*19f0*/  BPT.TRAP 0x1 ;  /* 0x000000040000795c */ /* 0x000fe20000300000 */
.L_x_27:
[----:B------:R-:W2:Y:S01]  /*1a00*/  S2UR UR7, SR_CgaCtaId ;  /* 0x00000000000779c3 */ /* 0x000ea20000008800 */
[----:B------:R-:W-:Y:S01]  /*1a10*/  UISETP.LT.AND UP0, UPT, UR40, 0x1, UPT ;  /* 0x000000012800788c */ /* 0x000fe2000bf01270 */
[----:B------:R-:W-:-:S03]  /*1a20*/  ISETP.GT.U32.AND P0, PT, R19, 0x1, PT ;  /* 0x000000011300780c */ /* 0x000fc60003f04070 */
[----:B------:R-:W-:-:S04]  /*1a30*/  USEL UR6, UR40, 0x1, UP0 ;  /* 0x0000000128067887 */ /* 0x000fc80008000000 */
[----:B------:R-:W-:-:S04]  /*1a40*/  UIADD3 UR6, UR39, UR40, -UR6 ;  /* 0x0000002827067290 */ /* 0x000fc8000fffe806 */
[----:B------:R-:W-:-:S04]  /*1a50*/  UIMAD.WIDE.U32 UR4, UR6, -0x55555555, URZ ;  /* 0xaaaaaaab060478a5 */ /* 0x000fc8000f8e003f */
[----:B------:R-:W-:-:S03]  /*1a60*/  USHF.R.U32.HI UR4, URZ, 0x2, UR5 ;  /* 0x000000023f047899 */ /* 0x000fc60008011605 */
[----:B------:R-:W-:Y:S01]  /*1a70*/  UMOV UR5, 0x400 ;  /* 0x0000040000057882 */ /* 0x000fe20000000000 */
[----:B------:R-:W-:Y:S02]  /*1a80*/  UIMAD UR6, UR4, -0x6, UR6 ;  /* 0xfffffffa040678a4 */ /* 0x000fe4000f8e0206 */
[----:B--2---:R-:W-:-:S04]  /*1a90*/  ULEA UR5, UR7, UR5, 0x18 ;  /* 0x0000000507057291 */ /* 0x004fc8000f8ec03f */
[----:B------:R-:W-:-:S04]  /*1aa0*/  ULEA UR6, UR6, UR5, 0x3 ;  /* 0x0000000506067291 */ /* 0x000fc8000f8e183f */
[----:B------:R-:W-:-:S04]  /*1ab0*/  UIADD3 UR6, UR6, 0x30, URZ ;  /* 0x0000003006067890 */ /* 0x000fc8000fffe03f */
[----:B------:R-:W-:-:S09]  /*1ac0*/  UPRMT UR6, URZ, 0x654, UR6 ;  /* 0x000006543f067896 */ /* 0x000fd20008000006 */
[----:B------:R-:W-:Y:S01]  /*1ad0*/  SYNCS.ARRIVE.TRANS64.RED.A1T0 RZ, [UR6], RZ ;  /* 0x000000ffffff79a7 */ /* 0x000fe20008100406 */
[----:B------:R-:W-:Y:S05]  /*1ae0*/  @P0 BRA `(.L_x_26) ;  /* 0x0000000000040947 */ /* 0x000fea0003800000 */
[----:B------:R-:W-:Y:S01]  /*1af0*/  BPT.TRAP 0x1 ;  /* 0x000000040000795c */ /* 0x000fe20000300000 */
.L_x_26:
[----:B------:R-:W2:Y:S01]  /*1b00*/  LDC R7, c[0x0][0x288] ;  /* 0x0000a200ff077b82 */ /* 0x000ea20000000800 */
[----:B01----:R-:W-:Y:S01]  /*1b10*/  SHF.R.U32.HI R3, RZ, 0x2, R18 ;  /* 0x00000002ff037819 */ /* 0x003fe20000011612 */
[----:B------:R-:W-:Y:S01]  /*1b20*/  UIADD3 UR39, UR40, UR39, URZ ;  /* 0x0000002728277290 */ /* 0x000fe2000fffe03f */
[C---:B------:R-:W-:Y:S01]  /*1b30*/  LOP3.LUT R4, R18.reuse, 0x60, RZ, 0xc0, !PT ;  /* 0x0000006012047812 */ /* 0x040fe200078ec0ff */
[----:B------:R-:W-:Y:S01]  /*1b40*/  ULDC UR7, c[0x0][0x284] ;  /* 0x0000a10000077ab9 */ /* 0x000fe20000000800 */
[----:B------:R-:W-:Y:S01]  /*1b50*/  LOP3.LUT R3, R3, 0x7, RZ, 0xc0, !PT ;  /* 0x0000000703037812 */ /* 0x000fe200078ec0ff */
[----:B------:R-:W-:Y:S01]  /*1b60*/  UISETP.GT.U32.AND UP0, UPT, UR39, 0x5, UPT ;  /* 0x000000052700788c */ /* 0x000fe2000bf04070 */
[----:B------:R-:W-:Y:S01]  /*1b70*/  SHF.R.U32.HI R10, RZ, 0x1, R4 ;  /* 0x00000001ff0a7819 */ /* 0x000fe20000011604 */
[----:B------:R-:W-:Y:S01]  /*1b80*/  IMAD.SHL.U32 R4, R18, 0x2, RZ ;  /* 0x0000000212047824 */ /* 0x000fe200078e00ff */
[----:B------:R-:W-:Y:S01]  /*1b90*/  LOP3.LUT R0, R22, 0x1, RZ, 0xc0, !PT ;  /* 0x0000000116007812 */ /* 0x000fe200078ec0ff */
[----:B------:R-:W-:Y:S01]  /*1ba0*/  UISETP.LT.U32.AND UP0, UPT, UR40, 0x6, UP0 ;  /* 0x000000062800788c */ /* 0x000fe20008701070 */
[----:B------:R-:W-:Y:S01]  /*1bb0*/  IADD3 R5, RZ, -R10, -R3 ;  /* 0x8000000aff057210 */ /* 0x000fe20007ffe803 */
[----:B------:R-:W-:Y:S01]  /*1bc0*/  UISETP.GE.U32.AND UP1, UPT, UR40, 0x6, UPT ;  /* 0x000000062800788c */ /* 0x000fe2000bf26070 */
[----:B------:R-:W-:Y:S01]  /*1bd0*/  LOP3.LUT R9, R4, 0x6, RZ, 0xc0, !PT ;  /* 0x0000000604097812 */ /* 0x000fe200078ec0ff */
[C---:B------:R-:W-:Y:S01]  /*1be0*/  IMAD.SHL.U32 R6, R0.reuse, 0x40, RZ ;  /* 0x0000004000067824 */ /* 0x040fe200078e00ff */
[----:B------:R-:W-:Y:S01]  /*1bf0*/  SHF.R.S32.HI R21, RZ, 0x1f, R23 ;  /* 0x0000001fff157819 */ /* 0x000fe20000011417 */
[----:B------:R-:W-:Y:S01]  /*1c00*/  IMAD R11, R0, -0x40, R5 ;  /* 0xffffffc0000b7824 */ /* 0x000fe200078e0205 */
[----:B------:R-:W-:Y:S01]  /*1c10*/  LOP3.LUT R0, R18, 0x3, RZ, 0xc0, !PT ;  /* 0x0000000312007812 */ /* 0x000fe200078ec0ff */
[----:B------:R-:W-:Y:S01]  /*1c20*/  ULDC.64 UR8, c[0x0][0x5d0] ;  /* 0x0001740000087ab9 */ /* 0x000fe20000000a00 */
[----:B------:R-:W-:Y:S01]  /*1c30*/  PRMT R8, R9, 0x6540, R152 ;  /* 0x0000654009087816 */ /* 0x000fe20000000098 */
[----:B------:R-:W-:Y:S01]  /*1c40*/  IMAD.SHL.U32 R152, R152, 0x100, RZ ;  /* 0x0000010098987824 */ /* 0x000fe200078e00ff */
[----:B------:R-:W-:Y:S01]  /*1c50*/  UIMAD.WIDE.U32 UR4, UR39, -0x55555555, URZ ;  /* 0xaaaaaaab270478a5 */ /* 0x000fe2000f8e003f */
[----:B------:R-:W-:Y:S01]  /*1c60*/  IMAD R4, R21, UR8, RZ ;  /* 0x0000000815047c24 */ /* 0x000fe2000f8e02ff */
[----:B------:R-:W-:Y:S01]  /*1c70*/  USEL UR6, URZ, 0x1, !UP0 ;  /* 0x000000013f067887 */ /* 0x000fe2000c000000 */
[----:B--2---:R-:W-:Y:S01]  /*1c80*/  IMAD R13, R0, -0x2, R7 ;  /* 0xfffffffe000d7824 */ /* 0x004fe200078e0207 */
[----:B------:R-:W-:Y:S01]  /*1c90*/  ISETP.GE.AND P0, PT, R152, R7, PT ;  /* 0x000000079800720c */ /* 0x000fe20003f06270 */
[C---:B------:R-:W-:Y:S01]  /*1ca0*/  IMAD.SHL.U32 R0, R153.reuse, 0x80, RZ ;  /* 0x0000008099007824 */ /* 0x040fe200078e00ff */
[----:B------:R-:W-:Y:S01]  /*1cb0*/  SHF.R.S32.HI R9, RZ, 0x1f, R8 ;  /* 0x0000001fff097819 */ /* 0x000fe20000011408 */
[----:B------:R-:W-:Y:S01]  /*1cc0*/  USHF.R.U32.HI UR4, URZ, 0x2, UR5 ;  /* 0x000000023f047899 */ /* 0x000fe20008011605 */
[----:B------:R-:W-:Y:S01]  /*1cd0*/  LOP3.LUT R3, R6, 0x40, R3, 0xe2, !PT ;  /* 0x0000004006037812 */ /* 0x000fe200078ee203 */
[----:B------:R-:W-:Y:S01]  /*1ce0*/  ULOP3.LUT UR38, UR38, UR6, URZ, 0x3c, !UPT ;  /* 0x0000000626267292 */ /* 0x000fe2000f8e3c3f */
[C---:B------:R-:W-:Y:S01]  /*1cf0*/  ISETP.GE.OR P0, PT, R0.reuse, UR7, P0 ;  /* 0x0000000700007c0c */ /* 0x040fe20008706670 */
[----:B------:R-:W-:Y:S01]  /*1d00*/  IMAD.WIDE R6, R153, 0x80, RZ ;  /* 0x0000008099067825 */ /* 0x000fe200078e02ff */
[----:B------:R-:W-:Y:S01]  /*1d10*/  UIMAD UR39, UR4, -0x6, UR39 ;  /* 0xfffffffa042778a4 */ /* 0x000fe2000f8e0227 */
[----:B------:R-:W-:Y:S01]  /*1d20*/  IADD3 R0, -R0, UR7, R11 ;  /* 0x0000000700007c10 */ /* 0x000fe2000fffe10b */
[----:B------:R-:W-:Y:S01]  /*1d30*/  @UP1 ULOP3.LUT UR38, UR38, 0x1, UR4, 0x78, !UPT ;  /* 0x0000000126261892 */ /* 0x000fe2000f8e7804 */
[C---:B------:R-:W-:Y:S01]  /*1d40*/  IMAD R15, R23.reuse, UR9, R4 ;  /* 0x00000009170f7c24 */ /* 0x040fe2000f8e0204 */
[----:B------:R-:W-:Y:S01]  /*1d50*/  LOP3.LUT R167, R6, R3, R10, 0xfe, !PT ;  /* 0x0000000306a77212 */ /* 0x000fe200078efe0a */
[----:B------:R-:W-:-:S04]  /*1d60*/  IMAD.WIDE.U32 R4, R23, UR8, R8 ;  /* 0x0000000817047c25 */ /* 0x000fc8000f8e0008 */
[----:B------:R-:W-:Y:S02]  /*1d70*/  IMAD.IADD R5, R5, 0x1, R15 ;  /* 0x0000000105057824 */ /* 0x000fe400078e020f */
[----:B------:R-:W-:Y:S02]  /*1d80*/  IMAD.IADD R3, R13, 0x1, -R152 ;  /* 0x000000010d037824 */ /* 0x000fe400078e0a98 */
[----:B------:R-:W-:Y:S01]  /*1d90*/  IMAD.MOV.U32 R153, RZ, RZ, -0x1 ;  /* 0xffffffffff997424 */ /* 0x000fe200078e00ff */
[----:B------:R-:W-:Y:S06]  /*1da0*/  @P0 BRA `(.L_x_28) ;  /* 0x0000007800dc0947 */ /* 0x000fec0003800000 */
[----:B------:R-:W0:Y:S01]  /*1db0*/  LDC.64 R10, c[0x0][0x5c8] ;  /* 0x00017200ff0a7b82 */ /* 0x000e220000000a00 */
[----:B-----5:R-:W-:Y:S01]  /*1dc0*/  FSETP.NEU.AND P0, PT, R155, RZ, PT ;  /* 0x000000ff9b00720b */ /* 0x020fe20003f0d000 */
[----:B------:R-:W-:Y:S01]  /*1dd0*/  BSSY B0, `(.L_x_28) ;  /* 0x00007b4000007945 */ /* 0x000fe20003800000 */
[----:B------:R-:W-:-:S04]  /*1de0*/  ISETP.GT.AND P2, PT, R3, RZ, PT ;  /* 0x000000ff0300720c */ /* 0x000fc80003f44270 */
[----:B------:R-:W-:Y:S01]  /*1df0*/  ISETP.GT.AND P1, PT, R0, RZ, P2 ;  /* 0x000000ff0000720c */ /* 0x000fe20001724270 */
[-C--:B0-----:R-:W-:Y:S02]  /*1e00*/  IMAD R12, R7, R10.reuse, RZ ;  /* 0x0000000a070c7224 */ /* 0x081fe400078e02ff */
[----:B------:R-:W-:-:S04]  /*1e10*/  IMAD.WIDE.U32 R160, R167, R10, R4 ;  /* 0x0000000aa7a07225 */ /* 0x000fc800078e0004 */
[----:B------:R-:W-:-:S04]  /*1e20*/  IMAD R5, R167, R11, R12 ;  /* 0x0000000ba7057224 */ /* 0x000fc800078e020c */
[----:B------:R-:W-:Y:S01]  /*1e30*/  IMAD.IADD R169, R161, 0x1, R5 ;  /* 0x00000001a1a97824 */ /* 0x000fe200078e0205 */
[----:B------:R-:W-:Y:S06]  /*1e40*/  @!P0 BRA `(.L_x_29) ;  /* 0x0000005400988947 */ /* 0x000fec0003800000 */
[----:B------:R-:W0:Y:S01]  /*1e50*/  LDC.64 R14, c[0x0][0x5b8] ;  /* 0x00016e00ff0e7b82 */ /* 0x000e220000000a00 */
[----:B------:R-:W-:-:S07]  /*1e60*/  ULDC.64 UR4, c[0x0][0x5c0] ;  /* 0x0001700000047ab9 */ /* 0x000fce0000000a00 */
[----:B------:R-:W1:Y:S08]  /*1e70*/  LDC.64 R164, c[0x0][0x5b0] ;  /* 0x00016c00ffa47b82 */ /* 0x000e700000000a00 */
[----:B------:R-:W2:Y:S01]  /*1e80*/  LDC.64 R12, c[0x0][0x5a8] ;  /* 0x00016a00ff0c7b82 */ /* 0x000ea20000000a00 */
[-C--:B0-----:R-:W-:Y:S02]  /*1e90*/  IMAD R4, R21, R14.reuse, RZ ;  /* 0x0000000e15047224 */ /* 0x081fe400078e02ff */
[----:B------:R-:W-:-:S04]  /*1ea0*/  IMAD.WIDE.U32 R162, R23, R14, R8 ;  /* 0x0000000e17a27225 */ /* 0x000fc800078e0008 */
[----:B------:R-:W-:Y:S02]  /*1eb0*/  IMAD R159, R23, R15, R4 ;  /* 0x0000000f179f7224 */ /* 0x000fe400078e0204 */
[-C--:B-1----:R-:W-:Y:S02]  /*1ec0*/  IMAD R6, R7, R164.reuse, RZ ;  /* 0x000000a407067224 */ /* 0x082fe400078e02ff */
[----:B------:R-:W-:Y:S02]  /*1ed0*/  IMAD.IADD R21, R163, 0x1, R159 ;  /* 0x00000001a3157824 */ /* 0x000fe400078e029f */
[----:B------:R-:W-:Y:S02]  /*1ee0*/  IMAD.MOV.U32 R20, RZ, RZ, R162 ;  /* 0x000000ffff147224 */ /* 0x000fe400078e00a2 */
[C---:B------:R-:W-:Y:S02]  /*1ef0*/  IMAD R161, R167.reuse, R165, R6 ;  /* 0x000000a5a7a17224 */ /* 0x040fe400078e0206 */
[----:B------:R-:W-:-:S04]  /*1f00*/  IMAD.WIDE.U32 R4, R167, R164, R20 ;  /* 0x000000a4a7047225 */ /* 0x000fc800078e0014 */
[----:B------:R-:W-:Y:S01]  /*1f10*/  IMAD.IADD R5, R5, 0x1, R161 ;  /* 0x0000000105057824 */ /* 0x000fe200078e02a1 */
[----:B--2---:R-:W-:-:S04]  /*1f20*/  LEA R6, P0, R4, R12, 0x1 ;  /* 0x0000000c04067211 */ /* 0x004fc800078008ff */
[----:B------:R-:W-:-:S05]  /*1f30*/  LEA.HI.X R7, R4, R13, R5, 0x1, P0 ;  /* 0x0000000d04077211 */ /* 0x000fca00000f0c05 */
[----:B------:R0:W2:Y:S01]  /*1f40*/  @P1 LDG.E.LTC128B.U16 R15, desc[UR36][R6.64] ;  /* 0x00000024060f1981 */ /* 0x0000a2000c1e1520 */
[----:B------:R-:W-:Y:S01]  /*1f50*/  IMAD.WIDE.U32 R156, R167, R164, R8 ;  /* 0x000000a4a79c7225 */ /* 0x000fe200078e0008 */
[----:B------:R-:W-:Y:S03]  /*1f60*/  BSSY B1, `(.L_x_30) ;  /* 0x0000013000017945 */ /* 0x000fe60003800000 */
[----:B------:R-:W-:Y:S02]  /*1f70*/  IMAD.IADD R157, R161, 0x1, R157 ;  /* 0x00000001a19d7824 */ /* 0x000fe400078e029d */
[----:B------:R-:W-:-:S04]  /*1f80*/  IMAD.WIDE.U32 R156, R23, R14, R156 ;  /* 0x0000000e179c7225 */ /* 0x000fc800078e009c */
[----:B0-----:R-:W-:Y:S01]  /*1f90*/  IMAD.IADD R7, R159, 0x1, R157 ;  /* 0x000000019f077824 */ /* 0x001fe200078e029d */
[----:B------:R-:W-:Y:S02]  /*1fa0*/  LEA R6, P4, R156, R12, 0x1 ;  /* 0x0000000c9c067211 */ /* 0x000fe400078808ff */
[----:B------:R-:W-:Y:S02]  /*1fb0*/  SHF.L.U64.HI R157, R164, 0x3, R165 ;  /* 0x00000003a49d7819 */ /* 0x000fe400000102a5 */
[----:B------:R-:W-:Y:S01]  /*1fc0*/  LEA.HI.X R7, R156, R13, R7, 0x1, P4 ;  /* 0x0000000d9c077211 */ /* 0x000fe200020f0c07 */
[----:B------:R-:W-:Y:S02]  /*1fd0*/  IMAD.SHL.U32 R156, R164, 0x8, RZ ;  /* 0x00000008a49c7824 */ /* 0x000fe400078e00ff */
[----:B--2---:R-:W-:-:S05]  /*1fe0*/  HADD2.F32 R4, -RZ, R15.H0_H0 ;  /* 0x2000000fff047230 */ /* 0x004fca0000004100 */
[----:B------:R-:W-:Y:S01]  /*1ff0*/  FMUL R5, R4, R155 ;  /* 0x0000009b04057220 */ /* 0x000fe20000400000 */
[----:B------:R-:W-:-:S03]  /*2000*/  LEA R4, P0, R160, UR4, 0x1 ;  /* 0x00000004a0047c11 */ /* 0x000fc6000f8008ff */
[----:B------:R-:W-:Y:S01]  /*2010*/  FFMA R24, R24, R154, R5 ;  /* 0x0000009a18187223 */ /* 0x000fe20000000005 */
[----:B------:R-:W-:Y:S02]  /*2020*/  LEA.HI.X R5, R160, UR5, R169, 0x1, P0 ;  /* 0x00000005a0057c11 */ /* 0x000fe400080f0ca9 */
[----:B------:R-:W-:Y:S02]  /*2030*/  ISETP.GT.AND P0, PT, R3, 0x1, PT ;  /* 0x000000010300780c */ /* 0x000fe40003f04270 */
[----:B------:R-:W-:Y:S02]  /*2040*/  F2FP.F16.F32.PACK_AB R24, RZ, R24 ;  /* 0x00000018ff18723e */ /* 0x000fe400000000ff */
[----:B------:R-:W-:-:S03]  /*2050*/  ISETP.GT.AND P3, PT, R0, RZ, P0 ;  /* 0x000000ff0000720c */ /* 0x000fc60000764270 */
[----:B------:R0:W-:Y:S10]  /*2060*/  @P1 STG.E.U16 desc[UR36][R4.64], R24 ;  /* 0x0000001804001986 */ /* 0x0001f4000c101524 */
[----:B------:R-:W-:Y:S05]  /*2070*/  @!P3 BRA `(.L_x_31) ;  /* 0x000000000004b947 */ /* 0x000fea0003800000 */
[----:B------:R1:W5:Y:S02]  /*2080*/  LDG.E.LTC128B.U16 R15, desc[UR36][R6.64+0x2] ;  /* 0x00000224060f7981 */ /* 0x000364000c1e1520 */
.L_x_31:
[----:B------:R-:W-:Y:S05]  /*2090*/  BSYNC B1 ;  /* 0x0000000000017941 */ /* 0x000fea0003800000 */
.L_x_30:
[----:B-----5:R-:W-:Y:S01]  /*20a0*/  HADD2.F32 R20, -RZ, R15.H0_H0 ;  /* 0x2000000fff147230 */ /* 0x020fe20000004100 */
[----:B------:R-:W-:Y:S01]  /*20b0*/  ISETP.GT.AND P2, PT, R0, 0x8, P2 ;  /* 0x000000080000780c */ /* 0x000fe20001744270 */
[----:B------:R-:W-:Y:S01]  /*20c0*/  IMAD.WIDE.U32 R156, R167, R164, R156 ;  /* 0x000000a4a79c7225 */ /* 0x000fe200078e009c */
[----:B------:R-:W-:-:S03]  /*20d0*/  PRMT R152, R15, 0x7610, R152 ;  /* 0x000076100f987816 */ /* 0x000fc60000000098 */
[----:B------:R-:W-:Y:S01]  /*20e0*/  FMUL R20, R20, R155 ;  /* 0x0000009b14147220 */ /* 0x000fe20000400000 */
[----:B------:R-:W-:Y:S01]  /*20f0*/  IMAD.IADD R161, R161, 0x1, R157 ;  /* 0x00000001a1a17824 */ /* 0x000fe200078e029d */
[----:B------:R-:W-:Y:S02]  /*2100*/  IADD3 R162, P1, R162, R156, RZ ;  /* 0x0000009ca2a27210 */ /* 0x000fe40007f3e0ff */
[----:B------:R-:W-:-:S03]  /*2110*/  FFMA R25, R25, R154, R20 ;  /* 0x0000009a19197223 */ /* 0x000fc60000000014 */
[----:B------:R-:W-:Y:S01]  /*2120*/  IMAD.X R21, R161, 0x1, R21, P1 ;  /* 0x00000001a1157824 */ /* 0x000fe200008e0615 */
[C---:B------:R-:W-:Y:S02]  /*2130*/  LEA R20, P1, R162.reuse, R12, 0x1 ;  /* 0x0000000ca2147211 */ /* 0x040fe400078208ff */
[----:B------:R-:W-:Y:S02]  /*2140*/  F2FP.F16.F32.PACK_AB R25, RZ, R25 ;  /* 0x00000019ff19723e */ /* 0x000fe400000000ff */
[----:B------:R-:W-:Y:S02]  /*2150*/  LEA.HI.X R21, R162, R13, R21, 0x1, P1 ;  /* 0x0000000da2157211 */ /* 0x000fe400008f0c15 */
[----:B------:R-:W-:-:S05]  /*2160*/  PRMT R157, R25, 0x7610, R157 ;  /* 0x00007610199d7816 */ /* 0x000fca000000009d */
[----:B------:R2:W-:Y:S04]  /*2170*/  @P3 STG.E.U16 desc[UR36][R4.64+0x2], R157 ;  /* 0x0000029d04003986 */ /* 0x0005e8000c101524 */
[----:B------:R-:W0:Y:S01]  /*2180*/  @P2 LDG.E.LTC128B.U16 R152, desc[UR36][R20.64] ;  /* 0x0000002414982981 */ /* 0x000e22000c1e1520 */
[----:B------:R-:W-:Y:S01]  /*2190*/  IADD3 R8, P1, R8, R156, RZ ;  /* 0x0000009c08087210 */ /* 0x000fe20007f3e0ff */
[----:B------:R-:W-:Y:S01]  /*21a0*/  BSSY B1, `(.L_x_32) ;  /* 0x0000011000017945 */ /* 0x000fe20003800000 */
[----:B------:R-:W-:Y:S02]  /*21b0*/  SHF.L.U64.HI R11, R10, 0x4, R11 ;  /* 0x000000040a0b7819 */ /* 0x000fe4000001020b */
[----:B------:R-:W-:Y:S01]  /*21c0*/  ISETP.GT.AND P0, PT, R0, 0x8, P0 ;  /* 0x000000080000780c */ /* 0x000fe20000704270 */
[----:B------:R-:W-:Y:S01]  /*21d0*/  IMAD.X R9, R9, 0x1, R161, P1 ;  /* 0x0000000109097824 */ /* 0x000fe200008e06a1 */
[----:B------:R-:W-:Y:S01]  /*21e0*/  LEA R10, P1, R10, R4, 0x4 ;  /* 0x000000040a0a7211 */ /* 0x000fe200078220ff */
[----:B------:R-:W-:-:S04]  /*21f0*/  IMAD.WIDE.U32 R14, R23, R14, R8 ;  /* 0x0000000e170e7225 */ /* 0x000fc800078e0008 */
[----:B------:R-:W-:Y:S01]  /*2200*/  IMAD.X R11, R11, 0x1, R5, P1 ;  /* 0x000000010b0b7824 */ /* 0x000fe200008e0605 */
[----:B------:R-:W-:Y:S01]  /*2210*/  LEA R8, P3, R14, R12, 0x1 ;  /* 0x0000000c0e087211 */ /* 0x000fe200078608ff */
[----:B------:R-:W-:-:S05]  /*2220*/  IMAD.IADD R9, R159, 0x1, R15 ;  /* 0x000000019f097824 */ /* 0x000fca00078e020f */
[----:B------:R-:W-:Y:S01]  /*2230*/  LEA.HI.X R9, R14, R13, R9, 0x1, P3 ;  /* 0x0000000d0e097211 */ /* 0x000fe200018f0c09 */
[----:B0-----:R-:W-:-:S05]  /*2240*/  HADD2.F32 R24, -RZ, R152.H0_H0 ;  /* 0x20000098ff187230 */ /* 0x001fca0000004100 */
[----:B------:R-:W-:-:S04]  /*2250*/  FMUL R25, R24, R155 ;  /* 0x0000009b18197220 */ /* 0x000fc80000400000 */
[----:B------:R-:W-:-:S05]  /*2260*/  FFMA R25, R26, R154, R25 ;  /* 0x0000009a1a197223 */ /* 0x000fca0000000019 */
[----:B------:R-:W-:-:S05]  /*2270*/  F2FP.F16.F32.PACK_AB R25, RZ, R25 ;  /* 0x00000019ff19723e */ /* 0x000fca00000000ff */
[----:B------:R2:W-:Y:S01]  /*2280*/  @P2 STG.E.U16 desc[UR36][R10.64], R25 ;  /* 0x000000190a002986 */ /* 0x0005e2000c101524 */
[----:B------:R-:W-:Y:S05]  /*2290*/  @!P0 BRA `(.L_x_33) ;  /* 0x0000000000048947 */ /* 0x000fea0003800000 */
[----:B------:R0:W5:Y:S02]  /*22a0*/  LDG.E.LTC128B.U16 R152, desc[UR36][R8.64+0x2] ;  /* 0x0000022408987981 */ /* 0x000164000c1e1520 */
.L_x_33:
[----:B------:R-:W-:Y:S05]  /*22b0*/  BSYNC B1 ;  /* 0x0000000000017941 */ /* 0x000fea0003800000 */
.L_x_32:
[----:B-----5:R-:W-:Y:S01]  /*22c0*/  HADD2.F32 R12, -RZ, R152.H0_H0 ;  /* 0x20000098ff0c7230 */ /* 0x020fe20000004100 */
[----:B------:R-:W-:Y:S01]  /*22d0*/  ISETP.GT.AND P1, PT, R3, 0x8, PT ;  /* 0x000000080300780c */ /* 0x000fe20003f24270 */
[----:B------:R-:W-:Y:S03]  /*22e0*/  BSSY B1, `(.L_x_34) ;  /* 0x0000008000017945 */ /* 0x000fe60003800000 */
[----:B------:R-:W-:Y:S01]  /*22f0*/  FMUL R12, R12, R155 ;  /* 0x0000009b0c0c7220 */ /* 0x000fe20000400000 */
[----:B------:R-:W-:-:S03]  /*2300*/  ISETP.GT.AND P2, PT, R0, RZ, P1 ;  /* 0x000000ff0000720c */ /* 0x000fc60000f44270 */
[----:B------:R-:W-:-:S05]  /*2310*/  FFMA R12, R27, R154, R12 ;  /* 0x0000009a1b0c7223 */ /* 0x000fca000000000c */
[----:B------:R-:W-:-:S05]  /*2320*/  F2FP.F16.F32.PACK_AB R12, RZ, R12 ;  /* 0x0000000cff0c723e */ /* 0x000fca00000000ff */
[----:B------:R3:W-:Y:S01]  /*2330*/  @P0 STG.E.U16 desc[UR36][R10.64+0x2], R12 ;  /* 0x0000020c0a000986 */ /* 0x0007e2000c101524 */
[----:B------:R-:W-:Y:S05]  /*2340*/  @!P2 BRA `(.L_x_35) ;  /* 0x000000000004a947 */ /* 0x000fea0003800000 */
[----:B------:R4:W5:Y:S02]  /*2350*/  LDG.E.LTC128B.U16 R152, desc[UR36][R6.64+0x10] ;  /* 0x0000102406987981 */ /* 0x000964000c1e1520 */
.L_x_35:
[----:B------:R-:W-:Y:S05]  /*2360*/  BSYNC B1 ;  /* 0x0000000000017941 */ /* 0x000fea0003800000 */
.L_x_34:
[----:B---3-5:R-:W-:Y:S01]  /*2370*/  HADD2.F32 R12, -RZ, R152.H0_H0 ;  /* 0x20000098ff0c7230 */ /* 0x028fe20000004100 */
        /* <DEDUP_REMOVED lines=9> */
.L_x_37:
[----:B------:R-:W-:Y:S05]  /*2410*/  BSYNC B1 ;  /* 0x0000000000017941 */ /* 0x000fea0003800000 */
.L_x_36:
[----:B-----5:R-:W-:Y:S01]  /*2420*/  HADD2.F32 R12, -RZ, R152.H0_H0 ;  /* 0x20000098ff0c7230 */ /* 0x020fe20000004100 */
[----:B------:R-:W-:Y:S01]  /*2430*/  ISETP.GT.AND P1, PT, R0, 0x8, P1 ;  /* 0x000000080000780c */ /* 0x000fe20000f24270 */
[----:B------:R-:W-:Y:S03]  /*2440*/  BSSY B1, `(.L_x_38) ;  /* 0x0000007000017945 */ /* 0x000fe60003800000 */
[----:B------:R-:W-:-:S04]  /*2450*/  FMUL R12, R12, R155 ;  /* 0x0000009b0c0c7220 */ /* 0x000fc80000400000 */
[----:B------:R-:W-:-:S05]  /*2460*/  FFMA R12, R29, R154, R12 ;  /* 0x0000009a1d0c7223 */ /* 0x000fca000000000c */
[----:B------:R-:W-:-:S05]  /*2470*/  F2FP.F16.F32.PACK_AB R12, RZ, R12 ;  /* 0x0000000cff0c723e */ /* 0x000fca00000000ff */
[----:B------:R0:W-:Y:S01]  /*2480*/  @P3 STG.E.U16 desc[UR36][R4.64+0x12], R12 ;  /* 0x0000120c04003986 */ /* 0x0001e2000c101524 */
[----:B------:R-:W-:Y:S05]  /*2490*/  @!P1 BRA `(.L_x_39) ;  /* 0x0000000000049947 */ /* 0x000fea0003800000 */
[----:B------:R0:W5:Y:S02]  /*24a0*/  LDG.E.LTC128B.U16 R152, desc[UR36][R8.64+0x10] ;  /* 0x0000102408987981 */ /* 0x000164000c1e1520 */
.L_x_39:
[----:B------:R-:W-:Y:S05]  /*24b0*/  BSYNC B1 ;  /* 0x0000000000017941 */ /* 0x000fea0003800000 */
.L_x_38:
[----:B0----5:R-:W-:Y:S01]  /*24c0*/  HADD2.F32 R12, -RZ, R152.H0_H0 ;  /* 0x20000098ff0c7230 */ /* 0x021fe20000004100 */
[----:B------:R-:W-:Y:S01]  /*24d0*/  ISETP.GT.AND P0, PT, R0, 0x8, P0 ;  /* 0x000000080000780c */ /* 0x000fe20000704270 */
[----:B------:R-:W-:Y:S03]  /*24e0*/  BSSY B1, `(.L_x_40) ;  /* 0x0000007000017945 */ /* 0x000fe60003800000 */
[----:B---3--:R-:W-:-:S04]  /*24f0*/  FMUL R13, R12, R155 ;  /* 0x0000009b0c0d7220 */ /* 0x008fc80000400000 */
[----:B------:R-:W-:-:S05]  /*2500*/  FFMA R13, R30, R154, R13 ;  /* 0x0000009a1e0d7223 */ /* 0x000fca000000000d */
[----:B------:R-:W-:-:S05]  /*2510*/  F2FP.F16.F32.PACK_AB R13, RZ, R13 ;  /* 0x0000000dff0d723e */ /* 0x000fca00000000ff */
[----:B------:R0:W-:Y:S01]  /*2520*/  @P1 STG.E.U16 desc[UR36][R10.64+0x10], R13 ;  /* 0x0000100d0a001986 */ /* 0x0001e2000c101524 */
[----:B------:R-:W-:Y:S05]  /*2530*/  @!P0 BRA `(.L_x_41) ;  /* 0x0000000000048947 */ /* 0x000fea0003800000 */
[----:B------:R3:W5:Y:S02]  /*2540*/  LDG.E.LTC128B.U16 R152, desc[UR36][R8.64+0x12] ;  /* 0x0000122408987981 */ /* 0x000764000c1e1520 */
.L_x_41:
[----:B------:R-:W-:Y:S05]  /*2550*/  BSYNC B1 ;  /* 0x0000000000017941 */ /* 0x000fea0003800000 */
.L_x_40:
        /* <DEDUP_REMOVED lines=10> */
.L_x_43:
[----:B------:R-:W-:Y:S05]  /*2600*/  BSYNC B1 ;  /* 0x0000000000017941 */ /* 0x000fea0003800000 */
.L_x_42:
[----:B0----5:R-:W-:Y:S01]  /*2610*/  HADD2.F32 R12, -RZ, R152.H0_H0 ;  /* 0x20000098ff0c7230 */ /* 0x021fe20000004100 */
        /* <DEDUP_REMOVED lines=9> */
.L_x_45:
[----:B------:R-:W-:Y:S05]  /*26b0*/  BSYNC B1 ;  /* 0x0000000000017941 */ /* 0x000fea0003800000 */
.L_x_44:
        /* <DEDUP_REMOVED lines=9> */
.L_x_47:
[----:B------:R-:W-:Y:S05]  /*2750*/  BSYNC B1 ;  /* 0x0000000000017941 */ /* 0x000fea0003800000 */
.L_x_46:
[----:B0----5:R-:W-:Y:S01]  /*2760*/  HADD2.F32 R12, -RZ, R152.H0_H0 ;  /* 0x20000098ff0c7230 */ /* 0x021fe20000004100 */
        /* <DEDUP_REMOVED lines=8> */
.L_x_49:
[----:B------:R-:W-:Y:S05]  /*27f0*/  BSYNC B1 ;  /* 0x0000000000017941 */ /* 0x000fea0003800000 */
.L_x_48:
        /* <DEDUP_REMOVED lines=10> */
.L_x_51:
[----:B------:R-:W-:Y:S05]  /*28a0*/  BSYNC B1 ;  /* 0x0000000000017941 */ /* 0x000fea0003800000 */
.L_x_50:
        /* <DEDUP_REMOVED lines=10> */
.L_x_53:
[----:B------:R-:W-:Y:S05]  /*2950*/  BSYNC B1 ;  /* 0x0000000000017941 */ /* 0x000fea0003800000 */
.L_x_52:
        /* <DEDUP_REMOVED lines=9> */
.L_x_55:
[----:B------:R-:W-:Y:S05]  /*29f0*/  BSYNC B1 ;  /* 0x0000000000017941 */ /* 0x000fea0003800000 */
.L_x_54:
        /* <DEDUP_REMOVED lines=9> */
.L_x_57:
[----:B------:R-:W-:Y:S05]  /*2a90*/  BSYNC B1 ;  /* 0x0000000000017941 */ /* 0x000fea0003800000 */
.L_x_56:
        /* <DEDUP_REMOVED lines=10> */
.L_x_59:
[----:B------:R-:W-:Y:S05]  /*2b40*/  BSYNC B1 ;  /* 0x0000000000017941 */ /* 0x000fea0003800000 */
.L_x_58:
        /* <DEDUP_REMOVED lines=10> */
.L_x_61:
[----:B------:R-:W-:Y:S05]  /*2bf0*/  BSYNC B1 ;  /* 0x0000000000017941 */ /* 0x000fea0003800000 */
.L_x_60:
        /* <DEDUP_REMOVED lines=9> */
.L_x_63:
[----:B------:R-:W-:Y:S05]  /*2c90*/  BSYNC B1 ;  /* 0x0000000000017941 */ /* 0x000fea0003800000 */
.L_x_62:
        /* <DEDUP_REMOVED lines=9> */
.L_x_65:
[----:B------:R-:W-:Y:S05]  /*2d30*/  BSYNC B1 ;  /* 0x0000000000017941 */ /* 0x000fea0003800000 */
.L_x_64:
        /* <DEDUP_REMOVED lines=10> */
.L_x_67:
[----:B------:R-:W-:Y:S05]  /*2de0*/  BSYNC B1 ;  /* 0x0000000000017941 */ /* 0x000fea0003800000 */
.L_x_66:
        /* <DEDUP_REMOVED lines=10> */
.L_x_69:
[----:B------:R-:W-:Y:S05]  /*2e90*/  BSYNC B1 ;  /* 0x0000000000017941 */ /* 0x000fea0003800000 */
.L_x_68:
        /* <DEDUP_REMOVED lines=9> */
.L_x_71:
[----:B------:R-:W-:Y:S05]  /*2f30*/  BSYNC B1 ;  /* 0x0000000000017941 */ /* 0x000fea0003800000 */
.L_x_70:
        /* <DEDUP_REMOVED lines=9> */
.L_x_73:
[----:B------:R-:W-:Y:S05]  /*2fd0*/  BSYNC B1 ;  /* 0x0000000000017941 */ /* 0x000fea0003800000 */
.L_x_72:
        /* <DEDUP_REMOVED lines=10> */
.L_x_75:
[----:B------:R-:W-:Y:S05]  /*3080*/  BSYNC B1 ;  /* 0x0000000000017941 */ /* 0x000fea0003800000 */
.L_x_74:
        /* <DEDUP_REMOVED lines=10> */
.L_x_77:
[----:B------:R-:W-:Y:S05]  /*3130*/  BSYNC B1 ;  /* 0x0000000000017941 */ /* 0x000fea0003800000 */
.L_x_76:
        /* <DEDUP_REMOVED lines=9> */
.L_x_79:
[----:B------:R-:W-:Y:S05]  /*31d0*/  BSYNC B1 ;  /* 0x0000000000017941 */ /* 0x000fea0003800000 */
.L_x_78:
        /* <DEDUP_REMOVED lines=9> */
.L_x_81:
[----:B------:R-:W-:Y:S05]  /*3270*/  BSYNC B1 ;  /* 0x0000000000017941 */ /* 0x000fea0003800000 */
.L_x_80:
        /* <DEDUP_REMOVED lines=10> */
.L_x_83:
[----:B------:R-:W-:Y:S05]  /*3320*/  BSYNC B1 ;  /* 0x0000000000017941 */ /* 0x000fea0003800000 */
.L_x_82:
        /* <DEDUP_REMOVED lines=10> */
.L_x_85:
[----:B------:R-:W-:Y:S05]  /*33d0*/  BSYNC B1 ;  /* 0x0000000000017941 */ /* 0x000fea0003800000 */
.L_x_84:
        /* <DEDUP_REMOVED lines=9> */
.L_x_87:
[----:B------:R-:W-:Y:S05]  /*3470*/  BSYNC B1 ;  /* 0x0000000000017941 */ /* 0x000fea0003800000 */
.L_x_86:
        /* <DEDUP_REMOVED lines=9> */
.L_x_89:
[----:B------:R-:W-:Y:S05]  /*3510*/  BSYNC B1 ;  /* 0x0000000000017941 */ /* 0x000fea0003800000 */
.L_x_88:
        /* <DEDUP_REMOVED lines=10> */
.L_x_91:
[----:B------:R-:W-:Y:S05]  /*35c0*/  BSYNC B1 ;  /* 0x0000000000017941 */ /* 0x000fea0003800000 */
.L_x_90:
        /* <DEDUP_REMOVED lines=10> */
.L_x_93:
[----:B------:R-:W-:Y:S05]  /*3670*/  BSYNC B1 ;  /* 0x0000000000017941 */ /* 0x000fea0003800000 */
.L_x_92:
        /* <DEDUP_REMOVED lines=9> */
.L_x_95:
[----:B------:R-:W-:Y:S05]  /*3710*/  BSYNC B1 ;  /* 0x0000000000017941 */ /* 0x000fea0003800000 */
.L_x_94:
        /* <DEDUP_REMOVED lines=9> */
.L_x_97:
[----:B------:R-:W-:Y:S05]  /*37b0*/  BSYNC B1 ;  /* 0x0000000000017941 */ /* 0x000fea0003800000 */
.L_x_96:
        /* <DEDUP_REMOVED lines=10> */
.L_x_99:
[----:B------:R-:W-:Y:S05]  /*3860*/  BSYNC B1 ;  /* 0x0000000000017941 */ /* 0x000fea0003800000 */
.L_x_98:
        /* <DEDUP_REMOVED lines=10> */
.L_x_101:
[----:B------:R-:W-:Y:S05]  /*3910*/  BSYNC B1 ;  /* 0x0000000000017941 */ /* 0x000fea0003800000 */
.L_x_100:
        /* <DEDUP_REMOVED lines=9> */
.L_x_103:
[----:B------:R-:W-:Y:S05]  /*39b0*/  BSYNC B1 ;  /* 0x0000000000017941 */ /* 0x000fea0003800000 */
.L_x_102:
        /* <DEDUP_REMOVED lines=9> */
.L_x_105:
[----:B------:R-:W-:Y:S05]  /*3a50*/  BSYNC B1 ;  /* 0x0000000000017941 */ /* 0x000fea0003800000 */
.L_x_104:
        /* <DEDUP_REMOVED lines=10> */
.L_x_107:
[----:B------:R-:W-:Y:S05]  /*3b00*/  BSYNC B1 ;  /* 0x0000000000017941 */ /* 0x000fea0003800000 */
.L_x_106:
        /* <DEDUP_REMOVED lines=10> */
.L_x_109:
[----:B------:R-:W-:Y:S05]  /*3bb0*/  BSYNC B1 ;  /* 0x0000000000017941 */ /* 0x000fea0003800000 */
.L_x_108:
        /* <DEDUP_REMOVED lines=9> */
.L_x_111:
[----:B------:R-:W-:Y:S05]  /*3c50*/  BSYNC B1 ;  /* 0x0000000000017941 */ /* 0x000fea0003800000 */
.L_x_110:
        /* <DEDUP_REMOVED lines=9> */
.L_x_113:
[----:B------:R-:W-:Y:S05]  /*3cf0*/  BSYNC B1 ;  /* 0x0000000000017941 */ /* 0x000fea0003800000 */
.L_x_112:
        /* <DEDUP_REMOVED lines=10> */
.L_x_115:
[----:B------:R-:W-:Y:S05]  /*3da0*/  BSYNC B1 ;  /* 0x0000000000017941 */ /* 0x000fea0003800000 */
.L_x_114:
        /* <DEDUP_REMOVED lines=10> */
.L_x_117:
[----:B------:R-:W-:Y:S05]  /*3e50*/  BSYNC B1 ;  /* 0x0000000000017941 */ /* 0x000fea0003800000 */
.L_x_116:
        /* <DEDUP_REMOVED lines=9> */
.L_x_119:
[----:B------:R-:W-:Y:S05]  /*3ef0*/  BSYNC B1 ;  /* 0x0000000000017941 */ /* 0x000fea0003800000 */
.L_x_118:
        /* <DEDUP_REMOVED lines=9> */
.L_x_121:
[----:B------:R-:W-:Y:S05]  /*3f90*/  BSYNC B1 ;  /* 0x0000000000017941 */ /* 0x000fea0003800000 */
.L_x_120:
        /* <DEDUP_REMOVED lines=10> */
.L_x_123:
[----:B------:R-:W-:Y:S05]  /*4040*/  BSYNC B1 ;  /* 0x0000000000017941 */ /* 0x000fea0003800000 */
.L_x_122:
        /* <DEDUP_REMOVED lines=10> */
.L_x_125:
[----:B------:R-:W-:Y:S05]  /*40f0*/  BSYNC B1 ;  /* 0x0000000000017941 */ /* 0x000fea0003800000 */
.L_x_124:
        /* <DEDUP_REMOVED lines=9> */
.L_x_127:
[----:B------:R-:W-:Y:S05]  /*4190*/  BSYNC B1 ;  /* 0x0000000000017941 */ /* 0x000fea0003800000 */
.L_x_126:
        /* <DEDUP_REMOVED lines=9> */
.L_x_129:
[----:B------:R-:W-:Y:S05]  /*4230*/  BSYNC B1 ;  /* 0x0000000000017941 */ /* 0x000fea0003800000 */
.L_x_128:
        /* <DEDUP_REMOVED lines=10> */
.L_x_131:
[----:B------:R-:W-:Y:S05]  /*42e0*/  BSYNC B1 ;  /* 0x0000000000017941 */ /* 0x000fea0003800000 */
.L_x_130:
        /* <DEDUP_REMOVED lines=10> */
.L_x_133:
[----:B------:R-:W-:Y:S05]  /*4390*/  BSYNC B1 ;  /* 0x0000000000017941 */ /* 0x000fea0003800000 */
.L_x_132:
        /* <DEDUP_REMOVED lines=9> */
.L_x_135:
[----:B------:R-:W-:Y:S05]  /*4430*/  BSYNC B1 ;  /* 0x0000000000017941 */ /* 0x000fea0003800000 */
.L_x_134:
        /* <DEDUP_REMOVED lines=9> */
.L_x_137:
[----:B------:R-:W-:Y:S05]  /*44d0*/  BSYNC B1 ;  /* 0x0000000000017941 */ /* 0x000fea0003800000 */
.L_x_136:
        /* <DEDUP_REMOVED lines=10> */
.L_x_139:
[----:B------:R-:W-:Y:S05]  /*4580*/  BSYNC B1 ;  /* 0x0000000000017941 */ /* 0x000fea0003800000 */
.L_x_138:
        /* <DEDUP_REMOVED lines=10> */
.L_x_141:
[----:B------:R-:W-:Y:S05]  /*4630*/  BSYNC B1 ;  /* 0x0000000000017941 */ /* 0x000fea0003800000 */
.L_x_140:
        /* <DEDUP_REMOVED lines=9> */
.L_x_143:
[----:B------:R-:W-:Y:S05]  /*46d0*/  BSYNC B1 ;  /* 0x0000000000017941 */ /* 0x000fea0003800000 */
.L_x_142:
        /* <DEDUP_REMOVED lines=9> */
.L_x_145:
[----:B------:R-:W-:Y:S05]  /*4770*/  BSYNC B1 ;  /* 0x0000000000017941 */ /* 0x000fea0003800000 */
.L_x_144:
        /* <DEDUP_REMOVED lines=10> */
.L_x_147:
[----:B------:R-:W-:Y:S05]  /*4820*/  BSYNC B1 ;  /* 0x0000000000017941 */ /* 0x000fea0003800000 */
.L_x_146:
        /* <DEDUP_REMOVED lines=10> */
.L_x_149:
[----:B------:R-:W-:Y:S05]  /*48d0*/  BSYNC B1 ;  /* 0x0000000000017941 */ /* 0x000fea0003800000 */
.L_x_148:
        /* <DEDUP_REMOVED lines=9> */
.L_x_151:
[----:B------:R-:W-:Y:S05]  /*4970*/  BSYNC B1 ;  /* 0x0000000000017941 */ /* 0x000fea0003800000 */
.L_x_150:
        /* <DEDUP_REMOVED lines=9> */
.L_x_153:
[----:B------:R-:W-:Y:S05]  /*4a10*/  BSYNC B1 ;  /* 0x0000000000017941 */ /* 0x000fea0003800000 */
.L_x_152:
        /* <DEDUP_REMOVED lines=10> */
.L_x_155:
[----:B------:R-:W-:Y:S05]  /*4ac0*/  BSYNC B1 ;  /* 0x0000000000017941 */ /* 0x000fea0003800000 */
.L_x_154:
        /* <DEDUP_REMOVED lines=10> */
.L_x_157:
[----:B------:R-:W-:Y:S05]  /*4b70*/  BSYNC B1 ;  /* 0x0000000000017941 */ /* 0x000fea0003800000 */
.L_x_156:
        /* <DEDUP_REMOVED lines=9> */
.L_x_159:
[----:B------:R-:W-:Y:S05]  /*4c10*/  BSYNC B1 ;  /* 0x0000000000017941 */ /* 0x000fea0003800000 */
.L_x_158:
        /* <DEDUP_REMOVED lines=9> */
.L_x_161:
[----:B------:R-:W-:Y:S05]  /*4cb0*/  BSYNC B1 ;  /* 0x0000000000017941 */ /* 0x000fea0003800000 */
.L_x_160:
        /* <DEDUP_REMOVED lines=10> */
.L_x_163:
[----:B------:R-:W-:Y:S05]  /*4d60*/  BSYNC B1 ;  /* 0x0000000000017941 */ /* 0x000fea0003800000 */
.L_x_162:
        /* <DEDUP_REMOVED lines=10> */
.L_x_165:
[----:B------:R-:W-:Y:S05]  /*4e10*/  BSYNC B1 ;  /* 0x0000000000017941 */ /* 0x000fea0003800000 */
.L_x_164:
        /* <DEDUP_REMOVED lines=9> */
.L_x_167:
[----:B------:R-:W-:Y:S05]  /*4eb0*/  BSYNC B1 ;  /* 0x0000000000017941 */ /* 0x000fea0003800000 */
.L_x_166:
        /* <DEDUP_REMOVED lines=9> */
.L_x_169:
[----:B------:R-:W-:Y:S05]  /*4f50*/  BSYNC B1 ;  /* 0x0000000000017941 */ /* 0x000fea0003800000 */
.L_x_168:
        /* <DEDUP_REMOVED lines=10> */
.L_x_171:
[----:B------:R-:W-:Y:S05]  /*5000*/  BSYNC B1 ;  /* 0x0000000000017941 */ /* 0x000fea0003800000 */
.L_x_170:
        /* <DEDUP_REMOVED lines=10> */
.L_x_173:
[----:B------:R-:W-:Y:S05]  /*50b0*/  BSYNC B1 ;  /* 0x0000000000017941 */ /* 0x000fea0003800000 */
.L_x_172:
        /* <DEDUP_REMOVED lines=9> */
.L_x_175:
[----:B------:R-:W-:Y:S05]  /*5150*/  BSYNC B1 ;  /* 0x0000000000017941 */ /* 0x000fea0003800000 */
.L_x_174:
        /* <DEDUP_REMOVED lines=9> */
.L_x_177:
[----:B------:R-:W-:Y:S05]  /*51f0*/  BSYNC B1 ;  /* 0x0000000000017941 */ /* 0x000fea0003800000 */
.L_x_176:
        /* <DEDUP_REMOVED lines=10> */
.L_x_179:
[----:B------:R-:W-:Y:S05]  /*52a0*/  BSYNC B1 ;  /* 0x0000000000017941 */ /* 0x000fea0003800000 */
.L_x_178:
        /* <DEDUP_REMOVED lines=10> */
.L_x_181:
[----:B------:R-:W-:Y:S05]  /*5350*/  BSYNC B1 ;  /* 0x0000000000017941 */ /* 0x000fea0003800000 */
.L_x_180:
        /* <DEDUP_REMOVED lines=9> */
.L_x_183:
[----:B------:R-:W-:Y:S05]  /*53f0*/  BSYNC B1 ;  /* 0x0000000000017941 */ /* 0x000fea0003800000 */
.L_x_182:
        /* <DEDUP_REMOVED lines=9> */
.L_x_185:
[----:B------:R-:W-:Y:S05]  /*5490*/  BSYNC B1 ;  /* 0x0000000000017941 */ /* 0x000fea0003800000 */
.L_x_184:
        /* <DEDUP_REMOVED lines=10> */
.L_x_187:
[----:B------:R-:W-:Y:S05]  /*5540*/  BSYNC B1 ;  /* 0x0000000000017941 */ /* 0x000fea0003800000 */
.L_x_186:
        /* <DEDUP_REMOVED lines=10> */
.L_x_189:
[----:B------:R-:W-:Y:S05]  /*55f0*/  BSYNC B1 ;  /* 0x0000000000017941 */ /* 0x000fea0003800000 */
.L_x_188:
        /* <DEDUP_REMOVED lines=9> */
.L_x_191:
[----:B------:R-:W-:Y:S05]  /*5690*/  BSYNC B1 ;  /* 0x0000000000017941 */ /* 0x000fea0003800000 */
.L_x_190:
        /* <DEDUP_REMOVED lines=9> */
.L_x_193:
[----:B------:R-:W-:Y:S05]  /*5730*/  BSYNC B1 ;  /* 0x0000000000017941 */ /* 0x000fea0003800000 */
.L_x_192:
        /* <DEDUP_REMOVED lines=10> */
.L_x_195:
[----:B------:R-:W-:Y:S05]  /*57e0*/  BSYNC B1 ;  /* 0x0000000000017941 */ /* 0x000fea0003800000 */
.L_x_194:
        /* <DEDUP_REMOVED lines=10> */
.L_x_197:
[----:B------:R-:W-:Y:S05]  /*5890*/  BSYNC B1 ;  /* 0x0000000000017941 */ /* 0x000fea0003800000 */
.L_x_196:
        /* <DEDUP_REMOVED lines=9> */
.L_x_199:
[----:B------:R-:W-:Y:S05]  /*5930*/  BSYNC B1 ;  /* 0x0000000000017941 */ /* 0x000fea0003800000 */
.L_x_198:
        /* <DEDUP_REMOVED lines=9> */
.L_x_201:
[----:B------:R-:W-:Y:S05]  /*59d0*/  BSYNC B1 ;  /* 0x0000000000017941 */ /* 0x000fea0003800000 */
.L_x_200:
        /* <DEDUP_REMOVED lines=10> */
.L_x_203:
[----:B------:R-:W-:Y:S05]  /*5a80*/  BSYNC B1 ;  /* 0x0000000000017941 */ /* 0x000fea0003800000 */
.L_x_202:
        /* <DEDUP_REMOVED lines=10> */
.L_x_205:
[----:B------:R-:W-:Y:S05]  /*5b30*/  BSYNC B1 ;  /* 0x0000000000017941 */ /* 0x000fea0003800000 */
.L_x_204:
        /* <DEDUP_REMOVED lines=9> */
.L_x_207:
[----:B------:R-:W-:Y:S05]  /*5bd0*/  BSYNC B1 ;  /* 0x0000000000017941 */ /* 0x000fea0003800000 */
.L_x_206:
        /* <DEDUP_REMOVED lines=9> */
.L_x_209:
[----:B------:R-:W-:Y:S05]  /*5c70*/  BSYNC B1 ;  /* 0x0000000000017941 */ /* 0x000fea0003800000 */
.L_x_208:
        /* <DEDUP_REMOVED lines=10> */
.L_x_211:
[----:B------:R-:W-:Y:S05]  /*5d20*/  BSYNC B1 ;  /* 0x0000000000017941 */ /* 0x000fea0003800000 */
.L_x_210:
        /* <DEDUP_REMOVED lines=10> */
.L_x_213:
[----:B------:R-:W-:Y:S05]  /*5dd0*/  BSYNC B1 ;  /* 0x0000000000017941 */ /* 0x000fea0003800000 */
.L_x_212:
        /* <DEDUP_REMOVED lines=9> */
.L_x_215:
[----:B------:R-:W-:Y:S05]  /*5e70*/  BSYNC B1 ;  /* 0x0000000000017941 */ /* 0x000fea0003800000 */
.L_x_214:
        /* <DEDUP_REMOVED lines=9> */
.L_x_217:
[----:B------:R-:W-:Y:S05]  /*5f10*/  BSYNC B1 ;  /* 0x0000000000017941 */ /* 0x000fea0003800000 */
.L_x_216:
        /* <DEDUP_REMOVED lines=10> */
.L_x_219:
[----:B------:R-:W-:Y:S05]  /*5fc0*/  BSYNC B1 ;  /* 0x0000000000017941 */ /* 0x000fea0003800000 */
.L_x_218:
        /* <DEDUP_REMOVED lines=10> */
.L_x_221:
[----:B------:R-:W-:Y:S05]  /*6070*/  BSYNC B1 ;  /* 0x0000000000017941 */ /* 0x000fea0003800000 */
.L_x_220:
        /* <DEDUP_REMOVED lines=9> */
.L_x_223:
[----:B------:R-:W-:Y:S05]  /*6110*/  BSYNC B1 ;  /* 0x0000000000017941 */ /* 0x000fea0003800000 */
.L_x_222:
        /* <DEDUP_REMOVED lines=9> */
.L_x_225:
[----:B------:R-:W-:Y:S05]  /*61b0*/  BSYNC B1 ;  /* 0x0000000000017941 */ /* 0x000fea0003800000 */
.L_x_224:
        /* <DEDUP_REMOVED lines=10> */
.L_x_227:
[----:B------:R-:W-:Y:S05]  /*6260*/  BSYNC B1 ;  /* 0x0000000000017941 */ /* 0x000fea0003800000 */
.L_x_226:
        /* <DEDUP_REMOVED lines=10> */
.L_x_229:
[----:B------:R-:W-:Y:S05]  /*6310*/  BSYNC B1 ;  /* 0x0000000000017941 */ /* 0x000fea0003800000 */
.L_x_228:
        /* <DEDUP_REMOVED lines=9> */
.L_x_231:
[----:B------:R-:W-:Y:S05]  /*63b0*/  BSYNC B1 ;  /* 0x0000000000017941 */ /* 0x000fea0003800000 */
.L_x_230:
        /* <DEDUP_REMOVED lines=9> */
.L_x_233:
[----:B------:R-:W-:Y:S05]  /*6450*/  BSYNC B1 ;  /* 0x0000000000017941 */ /* 0x000fea0003800000 */
.L_x_232:
        /* <DEDUP_REMOVED lines=10> */
.L_x_235:
[----:B------:R-:W-:Y:S05]  /*6500*/  BSYNC B1 ;  /* 0x0000000000017941 */ /* 0x000fea0003800000 */
.L_x_234:
        /* <DEDUP_REMOVED lines=10> */
.L_x_237:
[----:B------:R-:W-:Y:S05]  /*65b0*/  BSYNC B1 ;  /* 0x0000000000017941 */ /* 0x000fea0003800000 */
.L_x_236:
        /* <DEDUP_REMOVED lines=9> */
.L_x_239:
[----:B------:R-:W-:Y:S05]  /*6650*/  BSYNC B1 ;  /* 0x0000000000017941 */ /* 0x000fea0003800000 */
.L_x_238:
        /* <DEDUP_REMOVED lines=9> */
.L_x_241:
[----:B------:R-:W-:Y:S05]  /*66f0*/  BSYNC B1 ;  /* 0x0000000000017941 */ /* 0x000fea0003800000 */
.L_x_240:
        /* <DEDUP_REMOVED lines=10> */
.L_x_243:
[----:B------:R-:W-:Y:S05]  /*67a0*/  BSYNC B1 ;  /* 0x0000000000017941 */ /* 0x000fea0003800000 */
.L_x_242:
        /* <DEDUP_REMOVED lines=10> */
.L_x_245:
[----:B------:R-:W-:Y:S05]  /*6850*/  BSYNC B1 ;  /* 0x0000000000017941 */ /* 0x000fea0003800000 */
.L_x_244:
        /* <DEDUP_REMOVED lines=9> */
.L_x_247:
[----:B------:R-:W-:Y:S05]  /*68f0*/  BSYNC B1 ;  /* 0x0000000000017941 */ /* 0x000fea0003800000 */
.L_x_246:
        /* <DEDUP_REMOVED lines=9> */
.L_x_249:
[----:B------:R-:W-:Y:S05]  /*6990*/  BSYNC B1 ;  /* 0x0000000000017941 */ /* 0x000fea0003800000 */
.L_x_248:
        /* <DEDUP_REMOVED lines=10> */
.L_x_251:
[----:B------:R-:W-:Y:S05]  /*6a40*/  BSYNC B1 ;  /* 0x0000000000017941 */ /* 0x000fea0003800000 */
.L_x_250:
        /* <DEDUP_REMOVED lines=10> */
.L_x_253:
[----:B------:R-:W-:Y:S05]  /*6af0*/  BSYNC B1 ;  /* 0x0000000000017941 */ /* 0x000fea0003800000 */
.L_x_252:
        /* <DEDUP_REMOVED lines=9> */
.L_x_255:
[----:B------:R-:W-:Y:S05]  /*6b90*/  BSYNC B1 ;  /* 0x0000000000017941 */ /* 0x000fea0003800000 */
.L_x_254:
        /* <DEDUP_REMOVED lines=9> */
.L_x_257:
[----:B------:R-:W-:Y:S05]  /*6c30*/  BSYNC B1 ;  /* 0x0000000000017941 */ /* 0x000fea0003800000 */
.L_x_256:
        /* <DEDUP_REMOVED lines=10> */
.L_x_259:
[----:B------:R-:W-:Y:S05]  /*6ce0*/  BSYNC B1 ;  /* 0x0000000000017941 */ /* 0x000fea0003800000 */
.L_x_258:
        /* <DEDUP_REMOVED lines=10> */
.L_x_261:
[----:B------:R-:W-:Y:S05]  /*6d90*/  BSYNC B1 ;  /* 0x0000000000017941 */ /* 0x000fea0003800000 */
.L_x_260:
        /* <DEDUP_REMOVED lines=9> */
.L_x_263:
[----:B------:R-:W-:Y:S05]  /*6e30*/  BSYNC B1 ;  /* 0x0000000000017941 */ /* 0x000fea0003800000 */
.L_x_262:
        /* <DEDUP_REMOVED lines=9> */
.L_x_265:
[----:B------:R-:W-:Y:S05]  /*6ed0*/  BSYNC B1 ;  /* 0x0000000000017941 */ /* 0x000fea0003800000 */
.L_x_264:
        /* <DEDUP_REMOVED lines=10> */
.L_x_267:
[----:B------:R-:W-:Y:S05]  /*6f80*/  BSYNC B1 ;  /* 0x0000000000017941 */ /* 0x000fea0003800000 */
.L_x_266:
        /* <DEDUP_REMOVED lines=10> */
.L_x_269:
[----:B------:R-:W-:Y:S05]  /*7030*/  BSYNC B1 ;  /* 0x0000000000017941 */ /* 0x000fea0003800000 */
.L_x_268:
        /* <DEDUP_REMOVED lines=9> */
.L_x_271:
[----:B------:R-:W-:Y:S05]  /*70d0*/  BSYNC B1 ;  /* 0x0000000000017941 */ /* 0x000fea0003800000 */
.L_x_270:
        /* <DEDUP_REMOVED lines=9> */
.L_x_273:
[----:B------:R-:W-:Y:S05]  /*7170*/  BSYNC B1 ;  /* 0x0000000000017941 */ /* 0x000fea0003800000 */
.L_x_272:
        /* <DEDUP_REMOVED lines=10> */
.L_x_275:
[----:B------:R-:W-:Y:S05]  /*7220*/  BSYNC B1 ;  /* 0x0000000000017941 */ /* 0x000fea0003800000 */
.L_x_274:
        /* <DEDUP_REMOVED lines=10> */
.L_x_277:
[----:B------:R-:W-:Y:S05]  /*72d0*/  BSYNC B1 ;  /* 0x0000000000017941 */ /* 0x000fea0003800000 */
.L_x_276:
[----:B01--45:R-:W-:Y:S01]  /*72e0*/  HADD2.F32 R6, -RZ, R152.H0_H0 ;  /* 0x20000098ff067230 */ /* 0x033fe20000004100 */
        /* <DEDUP_REMOVED lines=8> */
.L_x_279:
[----:B------:R-:W-:Y:S05]  /*7370*/  BSYNC B1 ;  /* 0x0000000000017941 */ /* 0x000fea0003800000 */
.L_x_278:
[----:B0-2--5:R-:W-:Y:S01]  /*7380*/  HADD2.F32 R4, -RZ, R152.H0_H0 ;  /* 0x20000098ff047230 */ /* 0x025fe20000004100 */
[----:B------:R-:W-:Y:S01]  /*7390*/  ISETP.GT.AND P0, PT, R0, 0x8, P0 ;  /* 0x000000080000780c */ /* 0x000fe20000704270 */
[----:B------:R-:W-:Y:S01]  /*73a0*/  @P1 IMAD.MOV.U32 R5, RZ, RZ, R11 ;  /* 0x000000ffff051224 */ /* 0x000fe200078e000b */
[----:B------:R-:W-:Y:S02]  /*73b0*/  BSSY B1, `(.L_x_280) ;  /* 0x0000008000017945 */ /* 0x000fe40003800000 */
[----:B------:R-:W-:Y:S01]  /*73c0*/  FMUL R3, R4, R155 ;  /* 0x0000009b04037220 */ /* 0x000fe20000400000 */
[----:B------:R-:W-:-:S03]  /*73d0*/  @P1 IMAD.MOV.U32 R4, RZ, RZ, R10 ;  /* 0x000000ffff041224 */ /* 0x000fc600078e000a */
[----:B------:R-:W-:-:S05]  /*73e0*/  FFMA R3, R150, R154, R3 ;  /* 0x0000009a96037223 */ /* 0x000fca0000000003 */
[----:B------:R-:W-:-:S05]  /*73f0*/  F2FP.F16.F32.PACK_AB R3, RZ, R3 ;  /* 0x00000003ff03723e */ /* 0x000fca00000000ff */
[----:B------:R0:W-:Y:S01]  /*7400*/  @P1 STG.E.U16 desc[UR36][R4.64+0x1f0], R3 ;  /* 0x0001f00304001986 */ /* 0x0001e2000c101524 */
[----:B------:R-:W-:Y:S05]  /*7410*/  @!P0 BRA `(.L_x_281) ;  /* 0x0000000000048947 */ /* 0x000fea0003800000 */
[----:B------:R2:W5:Y:S02]  /*7420*/  LDG.E.LTC128B.U16 R152, desc[UR36][R8.64+0x1f2] ;  /* 0x0001f22408987981 */ /* 0x000564000c1e1520 */
.L_x_281:
[----:B------:R-:W-:Y:S05]  /*7430*/  BSYNC B1 ;  /* 0x0000000000017941 */ /* 0x000fea0003800000 */
.L_x_280:
[----:B------:R-:W-:Y:S05]  /*7440*/  @!P0 BRA `(.L_x_282) ;  /* 0x0000002400308947 */ /* 0x000fea0003800000 */
[----:B-----5:R-:W-:-:S05]  /*7450*/  HADD2.F32 R152, -RZ, R152.H0_H0 ;  /* 0x20000098ff987230 */ /* 0x020fca0000004100 */
[----:B------:R-:W-:-:S04]  /*7460*/  FMUL R152, R152, R155 ;  /* 0x0000009b98987220 */ /* 0x000fc80000400000 */
[----:B------:R-:W-:-:S05]  /*7470*/  FFMA R152, R151, R154, R152 ;  /* 0x0000009a97987223 */ /* 0x000fca0000000098 */
[----:B------:R-:W-:-:S05]  /*7480*/  F2FP.F16.F32.PACK_AB R152, RZ, R152 ;  /* 0x00000098ff98723e */ /* 0x000fca00000000ff */
[----:B------:R4:W-:Y:S01]  /*7490*/  STG.E.U16 desc[UR36][R10.64+0x1f2], R152 ;  /* 0x0001f2980a007986 */ /* 0x0009e2000c101524 */
[----:B------:R-:W-:Y:S05]  /*74a0*/  BRA `(.L_x_282) ;  /* 0x0000002400187947 */ /* 0x000fea0003800000 */
.L_x_29:
[----:B------:R-:W-:Y:S01]  /*74b0*/  ISETP.GT.AND P0, PT, R3, 0x1, PT ;  /* 0x000000010300780c */ /* 0x000fe20003f04270 */
[----:B------:R-:W-:Y:S01]  /*74c0*/  ULDC.64 UR4, c[0x0][0x5c0] ;  /* 0x0001700000047ab9 */ /* 0x000fe20000000a00 */
[-C--:B------:R-:W-:Y:S01]  /*74d0*/  FMUL R24, R24, R154.reuse ;  /* 0x0000009a18187220 */ /* 0x080fe20000400000 */
[-C--:B------:R-:W-:Y:S01]  /*74e0*/  FMUL R25, R25, R154.reuse ;  /* 0x0000009a19197220 */ /* 0x080fe20000400000 */
[----:B------:R-:W-:Y:S01]  /*74f0*/  ISETP.GT.AND P3, PT, R0, RZ, P0 ;  /* 0x000000ff0000720c */ /* 0x000fe20000764270 */
[-C--:B------:R-:W-:Y:S01]  /*7500*/  FMUL R26, R26, R154.reuse ;  /* 0x0000009a1a1a7220 */ /* 0x080fe20000400000 */
[----:B------:R-:W-:Y:S01]  /*7510*/  LEA R4, P4, R160, UR4, 0x1 ;  /* 0x00000004a0047c11 */ /* 0x000fe2000f8808ff */
[----:B------:R-:W-:Y:S01]  /*7520*/  FMUL R27, R27, R154 ;  /* 0x0000009a1b1b7220 */ /* 0x000fe20000400000 */
[----:B------:R-:W-:Y:S01]  /*7530*/  F2FP.F16.F32.PACK_AB R24, RZ, R24 ;  /* 0x00000018ff18723e */ /* 0x000fe200000000ff */
[-C--:B------:R-:W-:Y:S01]  /*7540*/  FMUL R28, R28, R154.reuse ;  /* 0x0000009a1c1c7220 */ /* 0x080fe20000400000 */
[----:B------:R-:W-:Y:S01]  /*7550*/  LEA.HI.X R5, R160, UR5, R169, 0x1, P4 ;  /* 0x00000005a0057c11 */ /* 0x000fe2000a0f0ca9 */
[-C--:B------:R-:W-:Y:S01]  /*7560*/  FMUL R29, R29, R154.reuse ;  /* 0x0000009a1d1d7220 */ /* 0x080fe20000400000 */
[----:B------:R-:W-:Y:S01]  /*7570*/  F2FP.F16.F32.PACK_AB R25, RZ, R25 ;  /* 0x00000019ff19723e */ /* 0x000fe200000000ff */
[-C--:B------:R-:W-:Y:S01]  /*7580*/  FMUL R30, R30, R154.reuse ;  /* 0x0000009a1e1e7220 */ /* 0x080fe20000400000 */
[----:B------:R-:W-:Y:S01]  /*7590*/  SHF.L.U64.HI R11, R10, 0x4, R11 ;  /* 0x000000040a0b7819 */ /* 0x000fe2000001020b */
[----:B------:R-:W-:Y:S01]  /*75a0*/  @P1 STG.E.U16 desc[UR36][R4.64], R24 ;  /* 0x0000001804001986 */ /* 0x000fe2000c101524 */
[----:B------:R-:W-:Y:S01]  /*75b0*/  ISETP.GT.AND P1, PT, R3, 0x8, PT ;  /* 0x000000080300780c */ /* 0x000fe20003f24270 */
[----:B------:R-:W-:Y:S01]  /*75c0*/  FMUL R31, R31, R154 ;  /* 0x0000009a1f1f7220 */ /* 0x000fe20000400000 */
[----:B------:R-:W-:Y:S01]  /*75d0*/  ISETP.GT.AND P4, PT, R0, 0x8, P0 ;  /* 0x000000080000780c */ /* 0x000fe20000784270 */
[----:B------:R-:W-:Y:S01]  /*75e0*/  @P3 STG.E.U16 desc[UR36][R4.64+0x2], R25 ;  /* 0x0000021904003986 */ /* 0x000fe2000c101524 */
[----:B------:R-:W-:Y:S01]  /*75f0*/  LEA R6, P3, R10, R4, 0x4 ;  /* 0x000000040a067211 */ /* 0x000fe200078620ff */
[-C--:B------:R-:W-:Y:S01]  /*7600*/  FMUL R32, R32, R154.reuse ;  /* 0x0000009a20207220 */ /* 0x080fe20000400000 */
[C---:B------:R-:W-:Y:S01]  /*7610*/  ISETP.GT.AND P2, PT, R0.reuse, 0x8, P2 ;  /* 0x000000080000780c */ /* 0x040fe20001744270 */
[-C--:B------:R-:W-:Y:S01]  /*7620*/  FMUL R33, R33, R154.reuse ;  /* 0x0000009a21217220 */ /* 0x080fe20000400000 */
[----:B------:R-:W-:Y:S01]  /*7630*/  ISETP.GT.AND P0, PT, R3, 0x9, PT ;  /* 0x000000090300780c */ /* 0x000fe20003f04270 */
[----:B------:R-:W-:Y:S01]  /*7640*/  IMAD.X R7, R11, 0x1, R5, P3 ;  /* 0x000000010b077824 */ /* 0x000fe200018e0605 */
[----:B------:R-:W-:Y:S01]  /*7650*/  ISETP.GT.AND P5, PT, R0, RZ, P1 ;  /* 0x000000ff0000720c */ /* 0x000fe20000fa4270 */
[-C--:B------:R-:W-:Y:S01]  /*7660*/  FMUL R34, R34, R154.reuse ;  /* 0x0000009a22227220 */ /* 0x080fe20000400000 */
[----:B------:R-:W-:Y:S01]  /*7670*/  ISETP.GT.AND P3, PT, R0, RZ, P0 ;  /* 0x000000ff0000720c */ /* 0x000fe20000764270 */
[----:B------:R-:W-:Y:S01]  /*7680*/  FMUL R35, R35, R154 ;  /* 0x0000009a23237220 */ /* 0x000fe20000400000 */
[----:B------:R-:W-:Y:S01]  /*7690*/  F2FP.F16.F32.PACK_AB R26, RZ, R26 ;  /* 0x0000001aff1a723e */ /* 0x000fe200000000ff */
[-C--:B------:R-:W-:Y:S01]  /*76a0*/  FMUL R36, R36, R154.reuse ;  /* 0x0000009a24247220 */ /* 0x080fe20000400000 */
[----:B------:R-:W-:Y:S01]  /*76b0*/  F2FP.F16.F32.PACK_AB R27, RZ, R27 ;  /* 0x0000001bff1b723e */ /* 0x000fe200000000ff */
[----:B------:R-:W-:Y:S01]  /*76c0*/  FMUL R37, R37, R154 ;  /* 0x0000009a25257220 */ /* 0x000fe20000400000 */
[----:B------:R-:W-:Y:S01]  /*76d0*/  F2FP.F16.F32.PACK_AB R28, RZ, R28 ;  /* 0x0000001cff1c723e */ /* 0x000fe200000000ff */
[----:B------:R-:W-:Y:S01]  /*76e0*/  @P2 STG.E.U16 desc[UR36][R6.64], R26 ;  /* 0x0000001a06002986 */ /* 0x000fe2000c101524 */
[----:B------:R-:W-:Y:S01]  /*76f0*/  F2FP.F16.F32.PACK_AB R29, RZ, R29 ;  /* 0x0000001dff1d723e */ /* 0x000fe200000000ff */
[-C--:B------:R-:W-:Y:S01]  /*7700*/  FMUL R38, R38, R154.reuse ;  /* 0x0000009a26267220 */ /* 0x080fe20000400000 */
[C---:B------:R-:W-:Y:S01]  /*7710*/  ISETP.GT.AND P2, PT, R0.reuse, 0x8, P1 ;  /* 0x000000080000780c */ /* 0x040fe20000f44270 */
[----:B------:R-:W-:Y:S01]  /*7720*/  @P4 STG.E.U16 desc[UR36][R6.64+0x2], R27 ;  /* 0x0000021b06004986 */ /* 0x000fe2000c101524 */
[----:B------:R-:W-:Y:S01]  /*7730*/  ISETP.GT.AND P1, PT, R3, 0x10, PT ;  /* 0x000000100300780c */ /* 0x000fe20003f24270 */
[----:B------:R-:W-:Y:S01]  /*7740*/  FMUL R39, R39, R154 ;  /* 0x0000009a27277220 */ /* 0x000fe20000400000 */
[----:B------:R-:W-:Y:S01]  /*7750*/  F2FP.F16.F32.PACK_AB R30, RZ, R30 ;  /* 0x0000001eff1e723e */ /* 0x000fe200000000ff */
[----:B------:R-:W-:Y:S01]  /*7760*/  @P5 STG.E.U16 desc[UR36][R4.64+0x10], R28 ;  /* 0x0000101c04005986 */ /* 0x000fe2000c101524 */
[----:B------:R-:W-:Y:S01]  /*7770*/  ISETP.GT.AND P4, PT, R0, RZ, P1 ;  /* 0x000000ff0000720c */ /* 0x000fe20000f84270 */
[-C--:B------:R-:W-:Y:S01]  /*7780*/  FMUL R40, R40, R154.reuse ;  /* 0x0000009a28287220 */ /* 0x080fe20000400000 */
[----:B------:R-:W-:Y:S01]  /*7790*/  F2FP.F16.F32.PACK_AB R31, RZ, R31 ;  /* 0x0000001fff1f723e */ /* 0x000fe200000000ff */
[----:B------:R-:W-:Y:S01]  /*77a0*/  @P3 STG.E.U16 desc[UR36][R4.64+0x12], R29 ;  /* 0x0000121d04003986 */ /* 0x000fe2000c101524 */
[----:B------:R-:W-:Y:S01]  /*77b0*/  ISETP.GT.AND P3, PT, R0, 0x8, P0 ;  /* 0x000000080000780c */ /* 0x000fe20000764270 */
[----:B------:R-:W-:Y:S01]  /*77c0*/  FMUL R41, R41, R154 ;  /* 0x0000009a29297220 */ /* 0x000fe20000400000 */
[----:B------:R-:W-:Y:S01]  /*77d0*/  ISETP.GT.AND P0, PT, R3, 0x11, PT ;  /* 0x000000110300780c */ /* 0x000fe20003f04270 */
[----:B------:R-:W-:Y:S01]  /*77e0*/  @P2 STG.E.U16 desc[UR36][R6.64+0x10], R30 ;  /* 0x0000101e06002986 */ /* 0x000fe2000c101524 */
[----:B------:R-:W-:Y:S01]  /*77f0*/  F2FP.F16.F32.PACK_AB R32, RZ, R32 ;  /* 0x00000020ff20723e */ /* 0x000fe200000000ff */
[-C--:B------:R-:W-:Y:S01]  /*7800*/  FMUL R42, R42, R154.reuse ;  /* 0x0000009a2a2a7220 */ /* 0x080fe20000400000 */
[C---:B------:R-:W-:Y:S01]  /*7810*/  ISETP.GT.AND P5, PT, R0.reuse, RZ, P0 ;  /* 0x000000ff0000720c */ /* 0x040fe200007a4270 */
[-C--:B------:R-:W-:Y:S01]  /*7820*/  FMUL R43, R43, R154.reuse ;  /* 0x0000009a2b2b7220 */ /* 0x080fe20000400000 */
[----:B------:R-:W-:Y:S01]  /*7830*/  ISETP.GT.AND P2, PT, R0, 0x8, P1 ;  /* 0x000000080000780c */ /* 0x000fe20000f44270 */
[-C--:B------:R-:W-:Y:S01]  /*7840*/  FMUL R44, R44, R154.reuse ;  /* 0x0000009a2c2c7220 */ /* 0x080fe20000400000 */
[----:B------:R-:W-:Y:S01]  /*7850*/  ISETP.GT.AND P1, PT, R3, 0x18, PT ;  /* 0x000000180300780c */ /* 0x000fe20003f24270 */
[-C--:B------:R-:W-:Y:S01]  /*7860*/  FMUL R45, R45, R154.reuse ;  /* 0x0000009a2d2d7220 */ /* 0x080fe20000400000 */
[----:B------:R-:W-:Y:S01]  /*7870*/  F2FP.F16.F32.PACK_AB R33, RZ, R33 ;  /* 0x00000021ff21723e */ /* 0x000fe200000000ff */
[----:B------:R-:W-:Y:S01]  /*7880*/  @P3 STG.E.U16 desc[UR36][R6.64+0x12], R31 ;  /* 0x0000121f06003986 */ /* 0x000fe2000c101524 */
[----:B------:R-:W-:Y:S01]  /*7890*/  ISETP.GT.AND P3, PT, R0, 0x8, P0 ;  /* 0x000000080000780c */ /* 0x000fe20000764270 */
[-C--:B------:R-:W-:Y:S01]  /*78a0*/  FMUL R46, R46, R154.reuse ;  /* 0x0000009a2e2e7220 */ /* 0x080fe20000400000 */
[----:B------:R-:W-:Y:S01]  /*78b0*/  ISETP.GT.AND P0, PT, R3, 0x19, PT ;  /* 0x000000190300780c */ /* 0x000fe20003f04270 */
[----:B------:R-:W-:Y:S01]  /*78c0*/  @P4 STG.E.U16 desc[UR36][R4.64+0x20], R32 ;  /* 0x0000202004004986 */ /* 0x000fe2000c101524 */
[C---:B------:R-:W-:Y:S01]  /*78d0*/  ISETP.GT.AND P4, PT, R0.reuse, RZ, P1 ;  /* 0x000000ff0000720c */ /* 0x040fe20000f84270 */
[----:B------:R-:W-:Y:S01]  /*78e0*/  FMUL R47, R47, R154 ;  /* 0x0000009a2f2f7220 */ /* 0x000fe20000400000 */
[----:B------:R-:W-:Y:S01]  /*78f0*/  F2FP.F16.F32.PACK_AB R34, RZ, R34 ;  /* 0x00000022ff22723e */ /* 0x000fe200000000ff */
[----:B------:R-:W-:Y:S01]  /*7900*/  @P5 STG.E.U16 desc[UR36][R4.64+0x22], R33 ;  /* 0x0000222104005986 */ /* 0x000fe2000c101524 */
[----:B------:R-:W-:Y:S01]  /*7910*/  ISETP.GT.AND P5, PT, R0, RZ, P0 ;  /* 0x000000ff0000720c */ /* 0x000fe200007a4270 */
[----:B------:R-:W-:Y:S01]  /*7920*/  FMUL R48, R48, R154 ;  /* 0x0000009a30307220 */ /* 0x000fe20000400000 */
[----:B------:R-:W-:Y:S01]  /*7930*/  F2FP.F16.F32.PACK_AB R35, RZ, R35 ;  /* 0x00000023ff23723e */ /* 0x000fe200000000ff */
[----:B------:R-:W-:Y:S01]  /*7940*/  @P2 STG.E.U16 desc[UR36][R6.64+0x20], R34 ;  /* 0x0000202206002986 */ /* 0x000fe2000c101524 */
[----:B------:R-:W-:Y:S01]  /*7950*/  F2FP.F16.F32.PACK_AB R36, RZ, R36 ;  /* 0x00000024ff24723e */ /* 0x000fe200000000ff */
[-C--:B------:R-:W-:Y:S01]  /*7960*/  FMUL R49, R49, R154.reuse ;  /* 0x0000009a31317220 */ /* 0x080fe20000400000 */
[----:B------:R-:W-:Y:S01]  /*7970*/  ISETP.GT.AND P2, PT, R0, 0x8, P1 ;  /* 0x000000080000780c */ /* 0x000fe20000f44270 */
[----:B------:R-:W-:Y:S01]  /*7980*/  @P3 STG.E.U16 desc[UR36][R6.64+0x22], R35 ;  /* 0x0000222306003986 */ /* 0x000fe2000c101524 */
[----:B------:R-:W-:Y:S01]  /*7990*/  ISETP.GT.AND P1, PT, R3, 0x20, PT ;  /* 0x000000200300780c */ /* 0x000fe20003f24270 */
[-C--:B------:R-:W-:Y:S01]  /*79a0*/  FMUL R50, R50, R154.reuse ;  /* 0x0000009a32327220 */ /* 0x080fe20000400000 */
[----:B------:R-:W-:Y:S01]  /*79b0*/  F2FP.F16.F32.PACK_AB R37, RZ, R37 ;  /* 0x00000025ff25723e */ /* 0x000fe200000000ff */
[----:B------:R-:W-:Y:S01]  /*79c0*/  @P4 STG.E.U16 desc[UR36][R4.64+0x30], R36 ;  /* 0x0000302404004986 */ /* 0x000fe2000c101524 */
[C---:B------:R-:W-:Y:S01]  /*79d0*/  ISETP.GT.AND P3, PT, R0.reuse, 0x8, P0 ;  /* 0x000000080000780c */ /* 0x040fe20000764270 */
[-C--:B------:R-:W-:Y:S01]  /*79e0*/  FMUL R51, R51, R154.reuse ;  /* 0x0000009a33337220 */ /* 0x080fe20000400000 */
[----:B------:R-:W-:Y:S01]  /*79f0*/  ISETP.GT.AND P0, PT, R3, 0x21, PT ;  /* 0x000000210300780c */ /* 0x000fe20003f04270 */
[----:B------:R-:W-:Y:S01]  /*7a00*/  @P5 STG.E.U16 desc[UR36][R4.64+0x32], R37 ;  /* 0x0000322504005986 */ /* 0x000fe2000c101524 */
[----:B------:R-:W-:Y:S01]  /*7a10*/  ISETP.GT.AND P4, PT, R0, RZ, P1 ;  /* 0x000000ff0000720c */ /* 0x000fe20000f84270 */
[----:B------:R-:W-:Y:S01]  /*7a20*/  FMUL R52, R52, R154 ;  /* 0x0000009a34347220 */ /* 0x000fe20000400000 */
[----:B------:R-:W-:Y:S01]  /*7a30*/  F2FP.F16.F32.PACK_AB R38, RZ, R38 ;  /* 0x00000026ff26723e */ /* 0x000fe200000000ff */
[-C--:B------:R-:W-:Y:S01]  /*7a40*/  FMUL R53, R53, R154.reuse ;  /* 0x0000009a35357220 */ /* 0x080fe20000400000 */
        /* <DEDUP_REMOVED lines=325> */
[----:B------:R-:W-:Y:S01]  /*8ea0*/  FMUL R151, R151, R154 ;  /* 0x0000009a97977220 */ /* 0x000fe20000400000 */
[----:B------:R-:W-:Y:S01]  /*8eb0*/  ISETP.GT.AND P2, PT, R0, 0x8, P1 ;  /* 0x000000080000780c */ /* 0x000fe20000f44270 */
[----:B------:R-:W-:Y:S01]  /*8ec0*/  @P3 STG.E.U16 desc[UR36][R6.64+0x132], R103 ;  /* 0x0001326706003986 */ /* 0x000fe2000c101524 */
[----:B------:R-:W-:-:S02]  /*8ed0*/  ISETP.GT.AND P1, PT, R3, 0xa8, PT ;  /* 0x000000a80300780c */ /* 0x000fc40003f24270 */
[----:B------:R-:W-:Y:S01]  /*8ee0*/  F2FP.F16.F32.PACK_AB R105, RZ, R105 ;  /* 0x00000069ff69723e */ /* 0x000fe200000000ff */
[----:B------:R-:W-:Y:S01]  /*8ef0*/  @P4 STG.E.U16 desc[UR36][R4.64+0x140], R104 ;  /* 0x0001406804004986 */ /* 0x000fe2000c101524 */
[C---:B------:R-:W-:Y:S02]  /*8f00*/  ISETP.GT.AND P3, PT, R0.reuse, 0x8, P0 ;  /* 0x000000080000780c */ /* 0x040fe40000764270 */
[----:B------:R-:W-:Y:S01]  /*8f10*/  ISETP.GT.AND P0, PT, R3, 0xa9, PT ;  /* 0x000000a90300780c */ /* 0x000fe20003f04270 */
[----:B------:R-:W-:Y:S01]  /*8f20*/  @P5 STG.E.U16 desc[UR36][R4.64+0x142], R105 ;  /* 0x0001426904005986 */ /* 0x000fe2000c101524 */
[C---:B------:R-:W-:Y:S02]  /*8f30*/  ISETP.GT.AND P4, PT, R0.reuse, RZ, P1 ;  /* 0x000000ff0000720c */ /* 0x040fe40000f84270 */
[----:B------:R-:W-:Y:S02]  /*8f40*/  F2FP.F16.F32.PACK_AB R106, RZ, R106 ;  /* 0x0000006aff6a723e */ /* 0x000fe400000000ff */
[----:B------:R-:W-:-:S02]  /*8f50*/  ISETP.GT.AND P5, PT, R0, RZ, P0 ;  /* 0x000000ff0000720c */ /* 0x000fc400007a4270 */
[----:B------:R-:W-:Y:S01]  /*8f60*/  F2FP.F16.F32.PACK_AB R107, RZ, R107 ;  /* 0x0000006bff6b723e */ /* 0x000fe200000000ff */
[----:B------:R-:W-:Y:S01]  /*8f70*/  @P2 STG.E.U16 desc[UR36][R6.64+0x140], R106 ;  /* 0x0001406a06002986 */ /* 0x000fe2000c101524 */
[----:B------:R-:W-:Y:S02]  /*8f80*/  F2FP.F16.F32.PACK_AB R108, RZ, R108 ;  /* 0x0000006cff6c723e */ /* 0x000fe400000000ff */
[C---:B------:R-:W-:Y:S01]  /*8f90*/  ISETP.GT.AND P2, PT, R0.reuse, 0x8, P1 ;  /* 0x000000080000780c */ /* 0x040fe20000f44270 */
[----:B------:R-:W-:Y:S01]  /*8fa0*/  @P3 STG.E.U16 desc[UR36][R6.64+0x142], R107 ;  /* 0x0001426b06003986 */ /* 0x000fe2000c101524 */
[----:B------:R-:W-:Y:S02]  /*8fb0*/  ISETP.GT.AND P1, PT, R3, 0xb0, PT ;  /* 0x000000b00300780c */ /* 0x000fe40003f24270 */
[----:B------:R-:W-:Y:S01]  /*8fc0*/  F2FP.F16.F32.PACK_AB R109, RZ, R109 ;  /* 0x0000006dff6d723e */ /* 0x000fe200000000ff */
[----:B------:R-:W-:Y:S01]  /*8fd0*/  @P4 STG.E.U16 desc[UR36][R4.64+0x150], R108 ;  /* 0x0001506c04004986 */ /* 0x000fe2000c101524 */
[----:B------:R-:W-:-:S02]  /*8fe0*/  ISETP.GT.AND P3, PT, R0, 0x8, P0 ;  /* 0x000000080000780c */ /* 0x000fc40000764270 */
[----:B------:R-:W-:Y:S01]  /*8ff0*/  ISETP.GT.AND P0, PT, R3, 0xb1, PT ;  /* 0x000000b10300780c */ /* 0x000fe20003f04270 */
[----:B------:R-:W-:Y:S01]  /*9000*/  @P5 STG.E.U16 desc[UR36][R4.64+0x152], R109 ;  /* 0x0001526d04005986 */ /* 0x000fe2000c101524 */
[C---:B------:R-:W-:Y:S02]  /*9010*/  ISETP.GT.AND P4, PT, R0.reuse, RZ, P1 ;  /* 0x000000ff0000720c */ /* 0x040fe40000f84270 */
[----:B------:R-:W-:Y:S02]  /*9020*/  F2FP.F16.F32.PACK_AB R110, RZ, R110 ;  /* 0x0000006eff6e723e */ /* 0x000fe400000000ff */
[----:B------:R-:W-:Y:S02]  /*9030*/  ISETP.GT.AND P5, PT, R0, RZ, P0 ;  /* 0x000000ff0000720c */ /* 0x000fe400007a4270 */
[----:B------:R-:W-:Y:S01]  /*9040*/  F2FP.F16.F32.PACK_AB R111, RZ, R111 ;  /* 0x0000006fff6f723e */ /* 0x000fe200000000ff */
[----:B------:R-:W-:Y:S01]  /*9050*/  @P2 STG.E.U16 desc[UR36][R6.64+0x150], R110 ;  /* 0x0001506e06002986 */ /* 0x000fe2000c101524 */
[----:B------:R-:W-:-:S02]  /*9060*/  F2FP.F16.F32.PACK_AB R112, RZ, R112 ;  /* 0x00000070ff70723e */ /* 0x000fc400000000ff */
[C---:B------:R-:W-:Y:S01]  /*9070*/  ISETP.GT.AND P2, PT, R0.reuse, 0x8, P1 ;  /* 0x000000080000780c */ /* 0x040fe20000f44270 */
[----:B------:R-:W-:Y:S01]  /*9080*/  @P3 STG.E.U16 desc[UR36][R6.64+0x152], R111 ;  /* 0x0001526f06003986 */ /* 0x000fe2000c101524 */
[C---:B------:R-:W-:Y:S02]  /*9090*/  ISETP.GT.AND P1, PT, R3.reuse, 0xb8, PT ;  /* 0x000000b80300780c */ /* 0x040fe40003f24270 */
[----:B------:R-:W-:Y:S01]  /*90a0*/  F2FP.F16.F32.PACK_AB R113, RZ, R113 ;  /* 0x00000071ff71723e */ /* 0x000fe200000000ff */
[----:B------:R-:W-:Y:S01]  /*90b0*/  @P4 STG.E.U16 desc[UR36][R4.64+0x160], R112 ;  /* 0x0001607004004986 */ /* 0x000fe2000c101524 */
[C---:B------:R-:W-:Y:S02]  /*90c0*/  ISETP.GT.AND P3, PT, R0.reuse, 0x8, P0 ;  /* 0x000000080000780c */ /* 0x040fe40000764270 */
[----:B------:R-:W-:Y:S01]  /*90d0*/  ISETP.GT.AND P0, PT, R3, 0xb9, PT ;  /* 0x000000b90300780c */ /* 0x000fe20003f04270 */
[----:B------:R-:W-:Y:S01]  /*90e0*/  @P5 STG.E.U16 desc[UR36][R4.64+0x162], R113 ;  /* 0x0001627104005986 */ /* 0x000fe2000c101524 */
[----:B------:R-:W-:-:S02]  /*90f0*/  ISETP.GT.AND P4, PT, R0, RZ, P1 ;  /* 0x000000ff0000720c */ /* 0x000fc40000f84270 */
[----:B------:R-:W-:Y:S02]  /*9100*/  F2FP.F16.F32.PACK_AB R114, RZ, R114 ;  /* 0x00000072ff72723e */ /* 0x000fe400000000ff */
[C---:B------:R-:W-:Y:S02]  /*9110*/  ISETP.GT.AND P5, PT, R0.reuse, RZ, P0 ;  /* 0x000000ff0000720c */ /* 0x040fe400007a4270 */
[----:B------:R-:W-:Y:S01]  /*9120*/  F2FP.F16.F32.PACK_AB R115, RZ, R115 ;  /* 0x00000073ff73723e */ /* 0x000fe200000000ff */
[----:B------:R-:W-:Y:S01]  /*9130*/  @P2 STG.E.U16 desc[UR36][R6.64+0x160], R114 ;  /* 0x0001607206002986 */ /* 0x000fe2000c101524 */
[----:B------:R-:W-:Y:S02]  /*9140*/  F2FP.F16.F32.PACK_AB R116, RZ, R116 ;  /* 0x00000074ff74723e */ /* 0x000fe400000000ff */
        /* <DEDUP_REMOVED lines=65> */
[----:B------:R-:W-:Y:S02]  /*9560*/  ISETP.GT.AND P5, PT, R0, RZ, P0 ;  /* 0x000000ff0000720c */ /* 0x000fe400007a4270 */
[----:B------:R-:W-:Y:S02]  /*9570*/  F2FP.F16.F32.PACK_AB R134, RZ, R134 ;  /* 0x00000086ff86723e */ /* 0x000fe400000000ff */
[----:B------:R-:W-:Y:S02]  /*9580*/  F2FP.F16.F32.PACK_AB R135, RZ, R135 ;  /* 0x00000087ff87723e */ /* 0x000fe400000000ff */
[----:B------:R-:W-:Y:S01]  /*9590*/  F2FP.F16.F32.PACK_AB R136, RZ, R136 ;  /* 0x00000088ff88723e */ /* 0x000fe200000000ff */
[----:B------:R-:W-:Y:S01]  /*95a0*/  @P2 STG.E.U16 desc[UR36][R6.64+0x1b0], R134 ;  /* 0x0001b08606002986 */ /* 0x000fe2000c101524 */
[----:B------:R-:W-:-:S02]  /*95b0*/  F2FP.F16.F32.PACK_AB R137, RZ, R137 ;  /* 0x00000089ff89723e */ /* 0x000fc400000000ff */
[C---:B------:R-:W-:Y:S01]  /*95c0*/  ISETP.GT.AND P1, PT, R0.reuse, 0x8, P1 ;  /* 0x000000080000780c */ /* 0x040fe20000f24270 */
[----:B------:R-:W-:Y:S01]  /*95d0*/  @P3 STG.E.U16 desc[UR36][R6.64+0x1b2], R135 ;  /* 0x0001b28706003986 */ /* 0x000fe2000c101524 */
[C---:B------:R-:W-:Y:S02]  /*95e0*/  ISETP.GT.AND P2, PT, R0.reuse, 0x8, P0 ;  /* 0x000000080000780c */ /* 0x040fe40000744270 */
[C---:B------:R-:W-:Y:S01]  /*95f0*/  ISETP.GT.AND P0, PT, R3.reuse, 0xe9, PT ;  /* 0x000000e90300780c */ /* 0x040fe20003f04270 */
[----:B------:R-:W-:Y:S01]  /*9600*/  @P4 STG.E.U16 desc[UR36][R4.64+0x1c0], R136 ;  /* 0x0001c08804004986 */ /* 0x000fe2000c101524 */
[----:B------:R-:W-:Y:S02]  /*9610*/  ISETP.GT.AND P4, PT, R3, 0xe8, PT ;  /* 0x000000e80300780c */ /* 0x000fe40003f84270 */
[----:B------:R-:W-:Y:S01]  /*9620*/  F2FP.F16.F32.PACK_AB R138, RZ, R138 ;  /* 0x0000008aff8a723e */ /* 0x000fe200000000ff */
[----:B------:R-:W-:Y:S01]  /*9630*/  @P5 STG.E.U16 desc[UR36][R4.64+0x1c2], R137 ;  /* 0x0001c28904005986 */ /* 0x000fe2000c101524 */
[----:B------:R-:W-:-:S02]  /*9640*/  ISETP.GT.AND P5, PT, R0, RZ, P4 ;  /* 0x000000ff0000720c */ /* 0x000fc400027a4270 */
[----:B------:R-:W-:Y:S01]  /*9650*/  F2FP.F16.F32.PACK_AB R139, RZ, R139 ;  /* 0x0000008bff8b723e */ /* 0x000fe200000000ff */
[----:B------:R-:W-:Y:S01]  /*9660*/  @P1 STG.E.U16 desc[UR36][R6.64+0x1c0], R138 ;  /* 0x0001c08a06001986 */ /* 0x000fe2000c101524 */
[----:B------:R-:W-:Y:S02]  /*9670*/  F2FP.F16.F32.PACK_AB R140, RZ, R140 ;  /* 0x0000008cff8c723e */ /* 0x000fe400000000ff */
[C---:B------:R-:W-:Y:S01]  /*9680*/  ISETP.GT.AND P3, PT, R0.reuse, RZ, P0 ;  /* 0x000000ff0000720c */ /* 0x040fe20000764270 */
[----:B------:R-:W-:Y:S01]  /*9690*/  @P2 STG.E.U16 desc[UR36][R6.64+0x1c2], R139 ;  /* 0x0001c28b06002986 */ /* 0x000fe2000c101524 */
[C---:B------:R-:W-:Y:S02]  /*96a0*/  ISETP.GT.AND P4, PT, R0.reuse, 0x8, P4 ;  /* 0x000000080000780c */ /* 0x040fe40002784270 */
[----:B------:R-:W-:Y:S02]  /*96b0*/  F2FP.F16.F32.PACK_AB R141, RZ, R141 ;  /* 0x0000008dff8d723e */ /* 0x000fe400000000ff */
[----:B------:R-:W-:Y:S01]  /*96c0*/  F2FP.F16.F32.PACK_AB R142, RZ, R142 ;  /* 0x0000008eff8e723e */ /* 0x000fe200000000ff */
[----:B------:R-:W-:Y:S01]  /*96d0*/  @P5 STG.E.U16 desc[UR36][R4.64+0x1d0], R140 ;  /* 0x0001d08c04005986 */ /* 0x000fe2000c101524 */
[----:B------:R-:W-:-:S02]  /*96e0*/  ISETP.GT.AND P5, PT, R0, 0x8, P0 ;  /* 0x000000080000780c */ /* 0x000fc400007a4270 */
[----:B------:R-:W-:Y:S02]  /*96f0*/  F2FP.F16.F32.PACK_AB R143, RZ, R143 ;  /* 0x0000008fff8f723e */ /* 0x000fe400000000ff */
[C---:B------:R-:W-:Y:S01]  /*9700*/  ISETP.GT.AND P0, PT, R3.reuse, 0xf1, PT ;  /* 0x000000f10300780c */ /* 0x040fe20003f04270 */
[----:B------:R-:W-:Y:S01]  /*9710*/  @P3 STG.E.U16 desc[UR36][R4.64+0x1d2], R141 ;  /* 0x0001d28d04003986 */ /* 0x000fe2000c101524 */
[----:B------:R-:W-:Y:S02]  /*9720*/  ISETP.GT.AND P3, PT, R3, 0xf0, PT ;  /* 0x000000f00300780c */ /* 0x000fe40003f64270 */
[----:B------:R-:W-:Y:S01]  /*9730*/  F2FP.F16.F32.PACK_AB R144, RZ, R144 ;  /* 0x00000090ff90723e */ /* 0x000fe200000000ff */
[----:B------:R-:W-:Y:S01]  /*9740*/  @P4 STG.E.U16 desc[UR36][R6.64+0x1d0], R142 ;  /* 0x0001d08e06004986 */ /* 0x000fe2000c101524 */
[C---:B------:R-:W-:Y:S02]  /*9750*/  ISETP.GT.AND P4, PT, R0.reuse, RZ, P3 ;  /* 0x000000ff0000720c */ /* 0x040fe40001f84270 */
[----:B------:R-:W-:Y:S01]  /*9760*/  F2FP.F16.F32.PACK_AB R145, RZ, R145 ;  /* 0x00000091ff91723e */ /* 0x000fe200000000ff */
[----:B------:R-:W-:Y:S01]  /*9770*/  @P5 STG.E.U16 desc[UR36][R6.64+0x1d2], R143 ;  /* 0x0001d28f06005986 */ /* 0x000fe2000c101524 */
[----:B------:R-:W-:-:S02]  /*9780*/  ISETP.GT.AND P5, PT, R0, RZ, P0 ;  /* 0x000000ff0000720c */ /* 0x000fc400007a4270 */
[C---:B------:R-:W-:Y:S02]  /*9790*/  ISETP.GT.AND P2, PT, R3.reuse, 0xf8, PT ;  /* 0x000000f80300780c */ /* 0x040fe40003f44270 */
[----:B------:R-:W-:Y:S02]  /*97a0*/  ISETP.GT.AND P1, PT, R3, 0xf9, PT ;  /* 0x000000f90300780c */ /* 0x000fe40003f24270 */
[C---:B------:R-:W-:Y:S02]  /*97b0*/  ISETP.GT.AND P3, PT, R0.reuse, 0x8, P3 ;  /* 0x000000080000780c */ /* 0x040fe40001f64270 */
[C---:B------:R-:W-:Y:S01]  /*97c0*/  ISETP.GT.AND P0, PT, R0.reuse, 0x8, P0 ;  /* 0x000000080000780c */ /* 0x040fe20000704270 */
[----:B------:R-:W-:Y:S01]  /*97d0*/  @P4 STG.E.U16 desc[UR36][R4.64+0x1e0], R144 ;  /* 0x0001e09004004986 */ /* 0x000fe2000c101524 */
[C---:B------:R-:W-:Y:S02]  /*97e0*/  ISETP.GT.AND P4, PT, R0.reuse, RZ, P1 ;  /* 0x000000ff0000720c */ /* 0x040fe40000f84270 */
[----:B------:R-:W-:Y:S01]  /*97f0*/  F2FP.F16.F32.PACK_AB R146, RZ, R146 ;  /* 0x00000092ff92723e */ /* 0x000fe200000000ff */
[----:B------:R-:W-:Y:S01]  /*9800*/  @P5 STG.E.U16 desc[UR36][R4.64+0x1e2], R145 ;  /* 0x0001e29104005986 */ /* 0x000fe2000c101524 */
[----:B------:R-:W-:-:S02]  /*9810*/  ISETP.GT.AND P5, PT, R0, RZ, P2 ;  /* 0x000000ff0000720c */ /* 0x000fc400017a4270 */
[C---:B------:R-:W-:Y:S02]  /*9820*/  ISETP.GT.AND P2, PT, R0.reuse, 0x8, P2 ;  /* 0x000000080000780c */ /* 0x040fe40001744270 */
[----:B------:R-:W-:Y:S01]  /*9830*/  F2FP.F16.F32.PACK_AB R147, RZ, R147 ;  /* 0x00000093ff93723e */ /* 0x000fe200000000ff */
[----:B------:R-:W-:Y:S01]  /*9840*/  @P3 STG.E.U16 desc[UR36][R6.64+0x1e0], R146 ;  /* 0x0001e09206003986 */ /* 0x000fe2000c101524 */
[----:B------:R-:W-:Y:S02]  /*9850*/  ISETP.GT.AND P1, PT, R0, 0x8, P1 ;  /* 0x000000080000780c */ /* 0x000fe40000f24270 */
[----:B------:R-:W-:Y:S01]  /*9860*/  F2FP.F16.F32.PACK_AB R148, RZ, R148 ;  /* 0x00000094ff94723e */ /* 0x000fe200000000ff */
[----:B------:R-:W-:Y:S01]  /*9870*/  @P0 STG.E.U16 desc[UR36][R6.64+0x1e2], R147 ;  /* 0x0001e29306000986 */ /* 0x000fe2000c101524 */
[----:B------:R-:W-:Y:S02]  /*9880*/  F2FP.F16.F32.PACK_AB R149, RZ, R149 ;  /* 0x00000095ff95723e */ /* 0x000fe400000000ff */
[----:B------:R-:W-:Y:S01]  /*9890*/  F2FP.F16.F32.PACK_AB R150, RZ, R150 ;  /* 0x00000096ff96723e */ /* 0x000fe200000000ff */
[----:B------:R-:W-:Y:S01]  /*98a0*/  @P5 STG.E.U16 desc[UR36][R4.64+0x1f0], R148 ;  /* 0x0001f09404005986 */ /* 0x000fe2000c101524 */
[----:B------:R-:W-:-:S03]  /*98b0*/  F2FP.F16.F32.PACK_AB R151, RZ, R151 ;  /* 0x00000097ff97723e */ /* 0x000fc600000000ff */
[----:B------:R0:W-:Y:S02]  /*98c0*/  @P4 STG.E.U16 desc[UR36][R4.64+0x1f2], R149 ;  /* 0x0001f29504004986 */ /* 0x0001e4000c101524 */
[----:B0-----:R-:W-:Y:S02]  /*98d0*/  @P2 IMAD.MOV.U32 R4, RZ, RZ, R6 ;  /* 0x000000ffff042224 */ /* 0x001fe400078e0006 */
[----:B------:R-:W-:-:S05]  /*98e0*/  @P2 IMAD.MOV.U32 R5, RZ, RZ, R7 ;  /* 0x000000ffff052224 */ /* 0x000fca00078e0007 */
[----:B------:R0:W-:Y:S04]  /*98f0*/  @P2 STG.E.U16 desc[UR36][R4.64+0x1f0], R150 ;  /* 0x0001f09604002986 */ /* 0x0001e8000c101524 */
[----:B------:R0:W-:Y:S02]  /*9900*/  @P1 STG.E.U16 desc[UR36][R6.64+0x1f2], R151 ;  /* 0x0001f29706001986 */ /* 0x0001e4000c101524 */
.L_x_282:
[----:B------:R-:W-:Y:S05]  /*9910*/  BSYNC B0 ;  /* 0x0000000000007941 */ /* 0x000fea0003800000 */
.L_x_28:
[----:B------:R-:W-:Y:S01]  /*9920*/  ULDC UR4, c[0x0][0xc] ;  /* 0x0000030000047ab9 */ /* 0x000fe20000000800 */
[----:B------:R-:W-:Y:S01]  /*9930*/  ULDC UR5, c[0x0][0x10] ;  /* 0x0000040000057ab9 */ /* 0x000fe20000000800 */
[----:B0-----:R-:W0:Y:S01]  /*9940*/  LDC R3, c[0x0][0x14] ;  /* 0x00000500ff037b82 */ /* 0x001e220000000800 */
[----:B------:R-:W-:Y:S01]  /*9950*/  UIMAD.WIDE.U32 UR4, UR4, UR5, URZ ;  /* 0x00000005040472a5 */ /* 0x000fe2000f8e003f */
[----:B------:R-:W-:Y:S01]  /*9960*/  PRMT R0, RZ, 0x7610, R0 ;  /* 0x00007610ff007816 */ /* 0x000fe20000000000 */
[----:B----45:R-:W-:Y:S02]  /*9970*/  IMAD.MOV.U32 R152, RZ, RZ, -0x1 ;  /* 0xffffffffff987424 */ /* 0x030fe400078e00ff */
[----:B------:R-:W-:Y:S02]  /*9980*/  IMAD.MOV.U32 R23, RZ, RZ, -0x1 ;  /* 0xffffffffff177424 */ /* 0x000fe400078e00ff */
[----:B0-----:R-:W-:-:S04]  /*9990*/  IMAD.WIDE.U32 R16, R3, UR4, R16 ;  /* 0x0000000403107c25 */ /* 0x001fc8000f8e0010 */
[----:B------:R-:W-:Y:S01]  /*99a0*/  IMAD R3, R3, UR5, RZ ;  /* 0x0000000503037c24 */ /* 0x000fe2000f8e02ff */
[----:B------:R-:W-:Y:S02]  /*99b0*/  ULDC.64 UR4, c[0x0][0x650] ;  /* 0x0001940000047ab9 */ /* 0x000fe40000000a00 */
[----:B------:R-:W-:Y:S01]  /*99c0*/  ISETP.GE.U32.AND P0, PT, R16, UR4, PT ;  /* 0x0000000410007c0c */ /* 0x000fe2000bf06070 */
[----:B------:R-:W-:-:S05]  /*99d0*/  IMAD.IADD R17, R17, 0x1, R3 ;  /* 0x0000000111117824 */ /* 0x000fca00078e0203 */
[----:B------:R-:W-:-:S13]  /*99e0*/  ISETP.GE.U32.AND.EX P0, PT, R17, UR5, PT, P0 ;  /* 0x0000000511007c0c */ /* 0x000fda000bf06100 */
[----:B------:R-:W-:Y:S05]  /*99f0*/  @P0 BRA `(.L_x_283) ;  /* 0x0000000400640947 */ /* 0x000fea0003800000 */
[----:B------:R-:W0:Y:S01]  /*9a00*/  S2R R12, SR_CTAID.X ;  /* 0x00000000000c7919 */ /* 0x000e220000002500 */
[----:B------:R-:W4:Y:S01]  /*9a10*/  LDC.64 R10, c[0x0][0x628] ;  /* 0x00018a00ff0a7b82 */ /* 0x000f220000000a00 */
[----:B------:R-:W-:Y:S01]  /*9a20*/  ULDC UR4, c[0x0][0x150] ;  /* 0x0000540000047ab9 */ /* 0x000fe20000000800 */
[----:B-123--:R-:W-:Y:S01]  /*9a30*/  IMAD.MOV.U32 R8, RZ, RZ, R16 ;  /* 0x000000ffff087224 */ /* 0x00efe200078e0010 */
[----:B------:R-:W1:Y:S01]  /*9a40*/  S2R R24, SR_CTAID.Y ;  /* 0x0000000000187919 */ /* 0x000e620000002600 */
[----:B------:R-:W-:-:S04]  /*9a50*/  IMAD.MOV.U32 R9, RZ, RZ, R17 ;  /* 0x000000ffff097224 */ /* 0x000fc800078e0011 */
[----:B------:R-:W2:Y:S08]  /*9a60*/  LDC R21, c[0x0][0x144] ;  /* 0x00005100ff157b82 */ /* 0x000eb00000000800 */
[----:B------:R-:W3:Y:S08]  /*9a70*/  LDC R0, c[0x0][0x630] ;  /* 0x00018c00ff007b82 */ /* 0x000ef00000000800 */
[----:B------:R-:W1:Y:S01]  /*9a80*/  LDC.64 R14, c[0x0][0x620] ;  /* 0x00018800ff0e7b82 */ /* 0x000e620000000a00 */
[----:B----4-:R-:W-:-:S04]  /*9a90*/  ISETP.NE.U32.AND P0, PT, R10, RZ, PT ;  /* 0x000000ff0a00720c */ /* 0x010fc80003f05070 */
[----:B------:R-:W-:Y:S02]  /*9aa0*/  ISETP.NE.AND.EX P0, PT, R11, RZ, PT, P0 ;  /* 0x000000ff0b00720c */ /* 0x000fe40003f05300 */
[----:B0-----:R-:W-:-:S05]  /*9ab0*/  I2FP.F32.U32 R3, R12 ;  /* 0x0000000c00037245 */ /* 0x001fca0000201000 */
[----:B------:R-:W-:-:S04]  /*9ac0*/  FMUL R3, R3, UR4 ;  /* 0x0000000403037c20 */ /* 0x000fc80008400000 */
[----:B------:R0:W4:Y:S02]  /*9ad0*/  F2I.U32.TRUNC.NTZ R20, R3 ;  /* 0x0000000300147305 */ /* 0x000124000020f000 */
[----:B--23--:R-:W-:Y:S05]  /*9ae0*/  @!P0 BRA `(.L_x_284) ;  /* 0x0000000000288947 */ /* 0x00cfea0003800000 */
[----:B0-----:R-:W0:Y:S02]  /*9af0*/  LDC R3, c[0x0][0x634] ;  /* 0x00018d00ff037b82 */ /* 0x001e240000000800 */
        /* <DEDUP_REMOVED lines=9> */
.L_x_284:
[----:B------:R-:W2:Y:S01]  /*9b90*/  LDC.64 R30, c[0x0][0x640] ;  /* 0x00019000ff1e7b82 */ /* 0x000ea20000000a00 */
[-CC-:B------:R-:W-:Y:S01]  /*9ba0*/  SHF.R.U64 R23, R8, R0.reuse, R9.reuse ;  /* 0x0000000008177219 */ /* 0x180fe20000001209 */
[----:B----4-:R-:W-:Y:S01]  /*9bb0*/  IMAD.MOV R20, RZ, RZ, -R20 ;  /* 0x000000ffff147224 */ /* 0x010fe200078e0a14 */
[----:B------:R-:W-:Y:S01]  /*9bc0*/  SHF.R.U32.HI R0, RZ, R0, R9 ;  /* 0x00000000ff007219 */ /* 0x000fe20000011609 */
[----:B------:R-:W-:Y:S01]  /*9bd0*/  ULDC UR4, c[0x0][0x154] ;  /* 0x0000550000047ab9 */ /* 0x000fe20000000800 */
[----:B0-----:R-:W-:Y:S01]  /*9be0*/  IADD3 R3, P0, RZ, -R23, RZ ;  /* 0x80000017ff037210 */ /* 0x001fe20007f1e0ff */
[----:B------:R-:W-:Y:S02]  /*9bf0*/  IMAD R26, R21, R20, R12 ;  /* 0x00000014151a7224 */ /* 0x000fe400078e020c */
[----:B------:R-:W0:Y:S01]  /*9c00*/  LDC R6, c[0x0][0x618] ;  /* 0x00018600ff067b82 */ /* 0x000e220000000800 */
[----:B------:R-:W-:Y:S02]  /*9c10*/  IMAD.MOV.U32 R7, RZ, RZ, 0x1 ;  /* 0x00000001ff077424 */ /* 0x000fe400078e00ff */
[----:B------:R-:W-:-:S04]  /*9c20*/  IMAD.X R5, RZ, RZ, ~R0, P0 ;  /* 0x000000ffff057224 */ /* 0x000fc800000e0e00 */
[-C--:B-1----:R-:W-:Y:S01]  /*9c30*/  IMAD R0, R5, R14.reuse, RZ ;  /* 0x0000000e05007224 */ /* 0x082fe200078e02ff */
[----:B------:R-:W1:Y:S01]  /*9c40*/  LDC R8, c[0x0][0x608] ;  /* 0x00018200ff087b82 */ /* 0x000e620000000800 */
[----:B------:R-:W-:-:S04]  /*9c50*/  IMAD.WIDE.U32 R4, R3, R14, R16 ;  /* 0x0000000e03047225 */ /* 0x000fc800078e0010 */
[----:B------:R-:W-:Y:S01]  /*9c60*/  IMAD R3, R3, R15, R0 ;  /* 0x0000000f03037224 */ /* 0x000fe200078e0200 */
[----:B------:R-:W-:Y:S02]  /*9c70*/  I2FP.F32.U32 R0, R24 ;  /* 0x0000001800007245 */ /* 0x000fe40000201000 */
[----:B------:R-:W3:Y:S01]  /*9c80*/  LDC R28, c[0x0][0x658] ;  /* 0x00019600ff1c7b82 */ /* 0x000ee20000000800 */
[----:B------:R-:W-:Y:S01]  /*9c90*/  IMAD.IADD R3, R5, 0x1, R3 ;  /* 0x0000000105037824 */ /* 0x000fe200078e0203 */
[----:B--2---:R-:W-:Y:S01]  /*9ca0*/  ISETP.NE.U32.AND P0, PT, R30, RZ, PT ;  /* 0x000000ff1e00720c */ /* 0x004fe20003f05070 */
[----:B------:R-:W-:Y:S01]  /*9cb0*/  FMUL R0, R0, UR4 ;  /* 0x0000000400007c20 */ /* 0x000fe20008400000 */
[----:B------:R-:W-:Y:S02]  /*9cc0*/  IMAD.MOV.U32 R5, RZ, RZ, -0x1 ;  /* 0xffffffffff057424 */ /* 0x000fe400078e00ff */
[----:B------:R-:W-:Y:S01]  /*9cd0*/  ISETP.NE.AND.EX P0, PT, R31, RZ, PT, P0 ;  /* 0x000000ff1f00720c */ /* 0x000fe20003f05300 */
[----:B------:R2:W4:Y:S01]  /*9ce0*/  F2I.U32.TRUNC.NTZ R13, R0 ;  /* 0x00000000000d7305 */ /* 0x000522000020f000 */
[----:B------:R-:W2:Y:S01]  /*9cf0*/  LDC R15, c[0x0][0x148] ;  /* 0x00005200ff0f7b82 */ /* 0x000ea20000000800 */
[----:B0-----:R-:W-:-:S02]  /*9d00*/  SHF.R.U64 R12, R4, R6, R3 ;  /* 0x00000006040c7219 */ /* 0x001fc40000001203 */
[----:B------:R-:W-:-:S05]  /*9d10*/  SHF.R.U32.HI R3, RZ, R6, R3 ;  /* 0x00000006ff037219 */ /* 0x000fca0000011603 */
[----:B------:R-:W0:Y:S01]  /*9d20*/  LDC R20, c[0x0][0x600] ;  /* 0x00018000ff147b82 */ /* 0x000e220000000800 */
[-CC-:B-1----:R-:W-:Y:S02]  /*9d30*/  SHF.R.U64 R10, R12, R8.reuse, R3.reuse ;  /* 0x000000080c0a7219 */ /* 0x182fe40000001203 */
[----:B------:R-:W-:-:S05]  /*9d40*/  SHF.R.U32.HI R3, RZ, R8, R3 ;  /* 0x00000008ff037219 */ /* 0x000fca0000011603 */
[----:B------:R-:W1:Y:S01]  /*9d50*/  LDC R21, c[0x0][0x648] ;  /* 0x00019200ff157b82 */ /* 0x000e620000000800 */
[-C--:B---3--:R-:W-:Y:S02]  /*9d60*/  SHF.L.U32 R4, R5, R28.reuse, RZ ;  /* 0x0000001c05047219 */ /* 0x088fe400000006ff */
[-CC-:B------:R-:W-:Y:S02]  /*9d70*/  SHF.R.U64 R14, R10, R28.reuse, R3.reuse ;  /* 0x0000001c0a0e7219 */ /* 0x180fe40000001203 */
[----:B------:R-:W-:Y:S02]  /*9d80*/  SHF.R.U32.HI R5, RZ, R28, R3 ;  /* 0x0000001cff057219 */ /* 0x000fe40000011603 */
[----:B------:R-:W-:Y:S01]  /*9d90*/  LOP3.LUT R153, RZ, R4, RZ, 0x33, !PT ;  /* 0x00000004ff997212 */ /* 0x000fe200078e33ff */
[----:B------:R-:W3:Y:S01]  /*9da0*/  LDC R25, c[0x0][0x638] ;  /* 0x00018e00ff197b82 */ /* 0x000ee20000000800 */
[----:B------:R-:W-:Y:S01]  /*9db0*/  SHF.L.U32 R28, R7, R28, RZ ;  /* 0x0000001c071c7219 */ /* 0x000fe200000006ff */
[----:B------:R-:W-:-:S06]  /*9dc0*/  IMAD.MOV.U32 R4, RZ, RZ, R14 ;  /* 0x000000ffff047224 */ /* 0x000fcc00078e000e */
[----:B------:R-:W0:Y:S01]  /*9dd0*/  LDC R27, c[0x0][0x610] ;  /* 0x00018400ff1b7b82 */ /* 0x000e220000000800 */
[----:B----4-:R-:W-:Y:S05]  /*9de0*/  @!P0 BRA `(.L_x_285) ;  /* 0x0000000000288947 */ /* 0x010fea0003800000 */
[----:B------:R-:W4:Y:S02]  /*9df0*/  LDC R3, c[0x0][0x64c] ;  /* 0x00019300ff037b82 */ /* 0x000f240000000800 */
[----:B----4-:R-:W-:-:S05]  /*9e00*/  IADD3 R3, P0, R14, R3, RZ ;  /* 0x000000030e037210 */ /* 0x010fca0007f1e0ff */
        /* <DEDUP_REMOVED lines=8> */
.L_x_285:
[----:B------:R-:W-:Y:S01]  /*9e90*/  ISETP.NE.AND P0, PT, R2, 0x1, PT ;  /* 0x000000010200780c */ /* 0x000fe20003f05270 */
[----:B------:R-:W-:Y:S01]  /*9ea0*/  IMAD.MOV R13, RZ, RZ, -R13 ;  /* 0x000000ffff0d7224 */ /* 0x000fe200078e0a0d */
[----:B-12---:R-:W-:Y:S01]  /*9eb0*/  SHF.R.U64 R0, R4, R21, R5 ;  /* 0x0000001504007219 */ /* 0x006fe20000001205 */
[----:B0-----:R-:W-:Y:S01]  /*9ec0*/  VIADD R5, R20, 0xffffffff ;  /* 0xffffffff14057836 */ /* 0x001fe20000000000 */
[----:B------:R-:W-:-:S03]  /*9ed0*/  LOP3.LUT R153, R10, R153, RZ, 0xc0, !PT ;  /* 0x000000990a997212 */ /* 0x000fc600078ec0ff */
[----:B------:R-:W-:Y:S01]  /*9ee0*/  IMAD.MOV R3, RZ, RZ, -R0 ;  /* 0x000000ffff037224 */ /* 0x000fe200078e0a00 */
[----:B------:R-:W-:Y:S01]  /*9ef0*/  LOP3.LUT R5, R12, R5, RZ, 0xc0, !PT ;  /* 0x000000050c057212 */ /* 0x000fe200078ec0ff */
[----:B------:R-:W-:Y:S02]  /*9f00*/  IMAD R153, R28, R0, R153 ;  /* 0x000000001c997224 */ /* 0x000fe400078e0299 */
[----:B---3--:R-:W-:Y:S02]  /*9f10*/  IMAD R0, R3, R25, R14 ;  /* 0x0000001903007224 */ /* 0x008fe400078e020e */
[----:B------:R-:W-:Y:S02]  /*9f20*/  @P0 IMAD R26, R15, R13, R24 ;  /* 0x0000000d0f1a0224 */ /* 0x000fe400078e0218 */
[----:B------:R-:W-:Y:S02]  /*9f30*/  IMAD R4, R0, R20, R5 ;  /* 0x0000001400047224 */ /* 0x000fe400078e0205 */
[----:B------:R-:W-:-:S02]  /*9f40*/  IMAD R153, R153, R27, R26 ;  /* 0x0000001b99997224 */ /* 0x000fc400078e021a */
[----:B------:R-:W-:-:S03]  /*9f50*/  IMAD.MOV.U32 R3, RZ, RZ, 0x1 ;  /* 0x00000001ff037424 */ /* 0x000fc600078e00ff */
[----:B------:R-:W-:Y:S02]  /*9f60*/  SEL R152, R4, R153, !P0 ;  /* 0x0000009904987207 */ /* 0x000fe40004000000 */
[----:B------:R-:W-:Y:S02]  /*9f70*/  PRMT R0, R3, 0x7610, R0 ;  /* 0x0000761003007816 */ /* 0x000fe40000000000 */
[----:B------:R-:W-:-:S07]  /*9f80*/  SEL R153, R153, R4, !P0 ;  /* 0x0000000499997207 */ /* 0x000fce0004000000 */
.L_x_283:
[----:B------:R-:W-:-:S13]  /*9f90*/  LOP3.LUT P0, RZ, R0, 0xff, RZ, 0xc0, !PT ;  /* 0x000000ff00ff7812 */ /* 0x000fda000780c0ff */
[----:B------:R-:W-:Y:S05]  /*9fa0*/  @P0 BRA `(.L_x_286) ;  /* 0xffffff6c00f00947 */ /* 0x000fea000383ffff */
[----:B------:R-:W-:Y:S05]  /*9fb0*/  EXIT ;  /* 0x000000000000794d */ /* 0x000fea0003800000 */
.L_x_3:
[----:B0-----:R-:W-:Y:S01]  /*9fc0*/  ULDC.64 UR4, c[0x0][0x650] ;  /* 0x0001940000047ab9 */ /* 0x001fe20000000a00 */
        /* <DEDUP_REMOVED lines=25> */
.L_x_288:
[--C-:B------:R-:W-:Y:S01]  /*a160*/  SHF.R.U64 R12, R10, R14, R11.reuse ;  /* 0x0000000e0a0c7219 */ /* 0x100fe2000000120b */
[----:B------:R-:W0:Y:S01]  /*a170*/  LDC R22, c[0x0][0x618] ;  /* 0x00018600ff167b82 */ /* 0x000e220000000800 */
[----:B------:R-:W-:Y:S01]  /*a180*/  I2FP.F32.U32 R6, R4 ;  /* 0x0000000400067245 */ /* 0x000fe20000201000 */
[----:B------:R-:W-:Y:S01]  /*a190*/  ULDC UR4, c[0x0][0x150] ;  /* 0x0000540000047ab9 */ /* 0x000fe20000000800 */
[----:B------:R-:W-:Y:S02]  /*a1a0*/  SHF.R.U32.HI R5, RZ, R14, R11 ;  /* 0x0000000eff057219 */ /* 0x000fe4000001160b */
[----:B------:R-:W-:Y:S01]  /*a1b0*/  IADD3 R9, P0, RZ, -R12, RZ ;  /* 0x8000000cff097210 */ /* 0x000fe20007f1e0ff */
[----:B------:R-:W-:Y:S01]  /*a1c0*/  FMUL R11, R6, UR4 ;  /* 0x00000004060b7c20 */ /* 0x000fe20008400000 */
[----:B------:R-:W-:Y:S01]  /*a1d0*/  ULDC UR4, c[0x0][0x154] ;  /* 0x0000550000047ab9 */ /* 0x000fe20000000800 */
[----:B------:R-:W1:Y:S02]  /*a1e0*/  LDC.64 R24, c[0x0][0x640] ;  /* 0x00019000ff187b82 */ /* 0x000e640000000a00 */
[----:B------:R-:W-:-:S02]  /*a1f0*/  IMAD.X R5, RZ, RZ, ~R5, P0 ;  /* 0x000000ffff057224 */ /* 0x000fc400000e0e05 */
[----:B------:R-:W2:Y:S01]  /*a200*/  F2I.U32.TRUNC.NTZ R11, R11 ;  /* 0x0000000b000b7305 */ /* 0x000ea2000020f000 */
[----:B------:R-:W-:-:S03]  /*a210*/  IMAD.WIDE.U32 R6, R9, R20, R16 ;  /* 0x0000001409067225 */ /* 0x000fc600078e0010 */
[----:B------:R-:W3:Y:S01]  /*a220*/  LDC R13, c[0x0][0x144] ;  /* 0x00005100ff0d7b82 */ /* 0x000ee20000000800 */
[----:B------:R-:W-:-:S04]  /*a230*/  IMAD R8, R5, R20, RZ ;  /* 0x0000001405087224 */ /* 0x000fc800078e02ff */
[----:B------:R-:W-:Y:S02]  /*a240*/  IMAD R5, R9, R21, R8 ;  /* 0x0000001509057224 */ /* 0x000fe400078e0208 */
[----:B------:R-:W-:Y:S01]  /*a250*/  IMAD.MOV.U32 R8, RZ, RZ, -0x1 ;  /* 0xffffffffff087424 */ /* 0x000fe200078e00ff */
[----:B------:R-:W4:Y:S01]  /*a260*/  LDC R14, c[0x0][0x608] ;  /* 0x00018200ff0e7b82 */ /* 0x000f220000000800 */
[----:B------:R-:W-:Y:S01]  /*a270*/  IMAD.IADD R5, R7, 0x1, R5 ;  /* 0x0000000107057824 */ /* 0x000fe200078e0205 */
[----:B------:R-:W-:-:S04]  /*a280*/  I2FP.F32.U32 R7, R3 ;  /* 0x0000000300077245 */ /* 0x000fc80000201000 */
[-C--:B0-----:R-:W-:Y:S01]  /*a290*/  SHF.R.U64 R10, R6, R22.reuse, R5 ;  /* 0x00000016060a7219 */ /* 0x081fe20000001205 */
[----:B--2---:R-:W-:Y:S01]  /*a2a0*/  IMAD.MOV R6, RZ, RZ, -R11 ;  /* 0x000000ffff067224 */ /* 0x004fe200078e0a0b */
[----:B------:R-:W0:Y:S01]  /*a2b0*/  LDC R9, c[0x0][0x658] ;  /* 0x00019600ff097b82 */ /* 0x000e220000000800 */
[----:B-1----:R-:W-:Y:S01]  /*a2c0*/  ISETP.NE.U32.AND P0, PT, R24, RZ, PT ;  /* 0x000000ff1800720c */ /* 0x002fe20003f05070 */
[----:B------:R-:W-:Y:S01]  /*a2d0*/  FMUL R7, R7, UR4 ;  /* 0x0000000407077c20 */ /* 0x000fe20008400000 */
[----:B------:R-:W-:Y:S02]  /*a2e0*/  SHF.R.U32.HI R5, RZ, R22, R5 ;  /* 0x00000016ff057219 */ /* 0x000fe40000011605 */
[----:B------:R-:W-:-:S03]  /*a2f0*/  ISETP.NE.AND.EX P0, PT, R25, RZ, PT, P0 ;  /* 0x000000ff1900720c */ /* 0x000fc60003f05300 */
[----:B------:R-:W1:Y:S01]  /*a300*/  LDC R20, c[0x0][0x148] ;  /* 0x00005200ff147b82 */ /* 0x000e620000000800 */
[----:B---3--:R-:W-:Y:S02]  /*a310*/  IMAD R23, R13, R6, R4 ;  /* 0x000000060d177224 */ /* 0x008fe400078e0204 */
[----:B------:R-:W-:-:S05]  /*a320*/  IMAD.MOV.U32 R6, RZ, RZ, 0x1 ;  /* 0x00000001ff067424 */ /* 0x000fca00078e00ff */
[----:B------:R-:W2:Y:S01]  /*a330*/  LDC R21, c[0x0][0x600] ;  /* 0x00018000ff157b82 */ /* 0x000ea20000000800 */
[-CC-:B----4-:R-:W-:Y:S02]  /*a340*/  SHF.R.U64 R13, R10, R14.reuse, R5.reuse ;  /* 0x0000000e0a0d7219 */ /* 0x190fe40000001205 */
[----:B------:R-:W-:Y:S02]  /*a350*/  SHF.R.U32.HI R4, RZ, R14, R5 ;  /* 0x0000000eff047219 */ /* 0x000fe40000011605 */
[----:B------:R3:W4:Y:S03]  /*a360*/  F2I.U32.TRUNC.NTZ R14, R7 ;  /* 0x00000007000e7305 */ /* 0x000726000020f000 */
[----:B------:R-:W1:Y:S01]  /*a370*/  LDC R26, c[0x0][0x648] ;  /* 0x00019200ff1a7b82 */ /* 0x000e620000000800 */
[-C--:B0-----:R-:W-:Y:S02]  /*a380*/  SHF.R.U64 R15, R13, R9.reuse, R4 ;  /* 0x000000090d0f7219 */ /* 0x081fe40000001204 */
[----:B------:R-:W-:-:S02]  /*a390*/  SHF.L.U32 R8, R8, R9, RZ ;  /* 0x0000000908087219 */ /* 0x000fc400000006ff */
[-C--:B------:R-:W-:Y:S01]  /*a3a0*/  SHF.R.U32.HI R5, RZ, R9.reuse, R4 ;  /* 0x00000009ff057219 */ /* 0x080fe20000011604 */
[----:B------:R-:W-:Y:S01]  /*a3b0*/  IMAD.MOV.U32 R4, RZ, RZ, R15 ;  /* 0x000000ffff047224 */ /* 0x000fe200078e000f */
[----:B------:R-:W-:Y:S01]  /*a3c0*/  SHF.L.U32 R22, R6, R9, RZ ;  /* 0x0000000906167219 */ /* 0x000fe200000006ff */
[----:B------:R-:W0:Y:S01]  /*a3d0*/  LDC R27, c[0x0][0x638] ;  /* 0x00018e00ff1b7b82 */ /* 0x000e220000000800 */
[----:B------:R-:W-:-:S07]  /*a3e0*/  LOP3.LUT R28, RZ, R8, RZ, 0x33, !PT ;  /* 0x00000008ff1c7212 */ /* 0x000fce00078e33ff */
        /* <DEDUP_REMOVED lines=12> */
.L_x_289:
[----:B------:R-:W-:Y:S01]  /*a4b0*/  ISETP.NE.AND P0, PT, R2, 0x1, PT ;  /* 0x000000010200780c */ /* 0x000fe20003f05270 */
[----:B--2---:R-:W-:Y:S01]  /*a4c0*/  VIADD R7, R21, 0xffffffff ;  /* 0xffffffff15077836 */ /* 0x004fe20000000000 */
[----:B-1----:R-:W-:Y:S01]  /*a4d0*/  SHF.R.U64 R5, R4, R26, R5 ;  /* 0x0000001a04057219 */ /* 0x002fe20000001205 */
[----:B------:R-:W-:Y:S01]  /*a4e0*/  IMAD.MOV R14, RZ, RZ, -R14 ;  /* 0x000000ffff0e7224 */ /* 0x000fe200078e0a0e */
[----:B------:R-:W-:Y:S01]  /*a4f0*/  LOP3.LUT R4, R13, R28, RZ, 0xc0, !PT ;  /* 0x0000001c0d047212 */ /* 0x000fe200078ec0ff */
[----:B------:R-:W-:Y:S01]  /*a500*/  IMAD.MOV.U32 R8, RZ, RZ, R12 ;  /* 0x000000ffff087224 */ /* 0x000fe200078e000c */
[----:B------:R-:W-:Y:S01]  /*a510*/  LOP3.LUT R10, R10, R7, RZ, 0xc0, !PT ;  /* 0x000000070a0a7212 */ /* 0x000fe200078ec0ff */
[----:B------:R-:W-:Y:S02]  /*a520*/  IMAD.MOV R6, RZ, RZ, -R5 ;  /* 0x000000ffff067224 */ /* 0x000fe400078e0a05 */
[----:B------:R-:W-:-:S04]  /*a530*/  IMAD R4, R22, R5, R4 ;  /* 0x0000000516047224 */ /* 0x000fc800078e0204 */
[----:B------:R-:W-:Y:S02]  /*a540*/  @P0 IMAD R23, R20, R14, R3 ;  /* 0x0000000e14170224 */ /* 0x000fe400078e0203 */
[----:B0-----:R-:W-:Y:S02]  /*a550*/  IMAD R3, R6, R27, R15 ;  /* 0x0000001b06037224 */ /* 0x001fe400078e020f */
[----:B------:R-:W-:Y:S02]  /*a560*/  IMAD R7, R4, R29, R23 ;  /* 0x0000001d04077224 */ /* 0x000fe400078e0217 */
[----:B------:R-:W-:Y:S02]  /*a570*/  IMAD R4, R3, R21, R10 ;  /* 0x0000001503047224 */ /* 0x000fe400078e020a */
[----:B------:R-:W-:-:S03]  /*a580*/  IMAD.MOV.U32 R6, RZ, RZ, 0x1 ;  /* 0x00000001ff067424 */ /* 0x000fc600078e00ff */
[----:B------:R-:W-:Y:S02]  /*a590*/  SEL R9, R4, R7, !P0 ;  /* 0x0000000704097207 */ /* 0x000fe40004000000 */
[----:B------:R-:W-:-:S07]  /*a5a0*/  SEL R7, R7, R4, !P0 ;  /* 0x0000000407077207 */ /* 0x000fce0004000000 */
.L_x_287:
[----:B------:R-:W-:-:S08]  /*a5b0*/  NOP ;  /* 0x0000000000007918 */ /* 0x000fd00000000000 */
[----:B------:R-:W0:-:S00]  /*a5c0*/  USETMAXREG.DEALLOC.CTAPOOL 0x28 ;  /* 0x00000028000079c8 */ /* 0x000e0000080e0500 */
[----:B0-----:R-:W-:-:S13]  /*a5d0*/  ISETP.NE.AND P0, PT, R0, RZ, PT ;  /* 0x000000ff0000720c */ /* 0x001fda0003f05270 */
[----:B------:R-:W-:Y:S05]  /*a5e0*/  @P0 EXIT ;  /* 0x000000000000094d */ /* 0x000fea0003800000 */
[----:B------:R-:W-:Y:S01]  /*a5f0*/  LOP3.LUT P0, RZ, R6, 0xff, RZ, 0xc0, !PT ;  /* 0x000000ff06ff7812 */ /* 0x000fe2000780c0ff */
[----:B------:R-:W-:Y:S02]  /*a600*/  IMAD.MOV.U32 R0, RZ, RZ, 0x1 ;  /* 0x00000001ff007424 */ /* 0x000fe400078e00ff */
[----:B------:R-:W-:-:S10]  /*a610*/  IMAD.MOV.U32 R12, RZ, RZ, RZ ;  /* 0x000000ffff0c7224 */ /* 0x000fd400078e00ff */
[----:B------:R-:W-:Y:S05]  /*a620*/  @!P0 BRA `(.L_x_290) ;  /* 0x0000000c00308947 */ /* 0x000fea0003800000 */
[----:B------:R-:W0:Y:S01]  /*a630*/  LDC R0, c[0x0][0x28c] ;  /* 0x0000a300ff007b82 */ /* 0x000e220000000800 */
[----:B------:R-:W-:Y:S01]  /*a640*/  ULDC UR5, c[0x0][0x600] ;  /* 0x0001800000057ab9 */ /* 0x000fe20000000800 */
[----:B------:R-:W-:Y:S01]  /*a650*/  ULDC UR4, c[0x0][0xc] ;  /* 0x0000030000047ab9 */ /* 0x000fe20000000800 */
[----:B------:R-:W-:Y:S01]  /*a660*/  UIADD3 UR16, UR5, -0x1, URZ ;  /* 0xffffffff05107890 */ /* 0x000fe2000fffe03f */
[C---:B------:R-:W-:Y:S01]  /*a670*/  LOP3.LUT P2, RZ, R18.reuse, 0x7f, RZ, 0xc0, !PT ;  /* 0x0000007f12ff7812 */ /* 0x040fe2000784c0ff */
[----:B------:R-:W-:Y:S01]  /*a680*/  ULDC UR6, c[0x0][0x658] ;  /* 0x0001960000067ab9 */ /* 0x000fe20000000800 */
[----:B------:R-:W-:Y:S01]  /*a690*/  ULDC UR5, c[0x0][0x10] ;  /* 0x0000040000057ab9 */ /* 0x000fe20000000800 */
[----:B------:R-:W-:Y:S01]  /*a6a0*/  UMOV UR7, 0xffffffff ;  /* 0xffffffff00077882 */ /* 0x000fe20000000000 */
[----:B------:R-:W-:Y:S01]  /*a6b0*/  UMOV UR8, 0x1 ;  /* 0x0000000100087882 */ /* 0x000fe20000000000 */
[----:B------:R-:W-:Y:S01]  /*a6c0*/  UIMAD.WIDE.U32 UR4, UR4, UR5, URZ ;  /* 0x00000005040472a5 */ /* 0x000fe2000f8e003f */
[----:B------:R-:W-:Y:S01]  /*a6d0*/  LOP3.LUT P0, RZ, R18, 0x1f, RZ, 0xc0, !PT ;  /* 0x0000001f12ff7812 */ /* 0x000fe2000780c0ff */
[----:B------:R-:W-:Y:S01]  /*a6e0*/  USHF.L.U32 UR7, UR7, UR6, URZ ;  /* 0x0000000607077299 */ /* 0x000fe2000800063f */
[----:B------:R-:W-:Y:S01]  /*a6f0*/  BSSY B0, `(.L_x_290) ;  /* 0x00000bf000007945 */ /* 0x000fe20003800000 */
[----:B------:R-:W-:Y:S01]  /*a700*/  USHF.L.U32 UR18, UR8, UR6, URZ ;  /* 0x0000000608127299 */ /* 0x000fe2000800063f */
[----:B------:R-:W-:Y:S01]  /*a710*/  IMAD.MOV.U32 R13, RZ, RZ, 0x1 ;  /* 0x00000001ff0d7424 */ /* 0x000fe200078e00ff */
[----:B------:R-:W-:Y:S01]  /*a720*/  LOP3.LUT R11, R19, 0x2, RZ, 0xfc, !PT ;  /* 0x00000002130b7812 */ /* 0x000fe200078efcff */
[----:B------:R-:W-:Y:S01]  /*a730*/  ULDC UR6, c[0x0][0x14] ;  /* 0x0000050000067ab9 */ /* 0x000fe20000000800 */
[----:B------:R-:W-:Y:S01]  /*a740*/  PLOP3.LUT P0, PT, P0, P2, PT, 0x8a, 0x0 ;  /* 0x000000000000781c */ /* 0x000fe20000705172 */
[----:B------:R-:W-:Y:S01]  /*a750*/  UIMAD.WIDE.U32 UR20, UR4, UR6, URZ ;  /* 0x00000006041472a5 */ /* 0x000fe2000f8e003f */
[----:B------:R-:W-:Y:S01]  /*a760*/  IMAD.MOV.U32 R12, RZ, RZ, RZ ;  /* 0x000000ffff0c7224 */ /* 0x000fe200078e00ff */
[----:B------:R-:W-:-:S02]  /*a770*/  UIMAD UR13, UR5, UR6, URZ ;  /* 0x00000006050d72a4 */ /* 0x000fc4000f8e023f */
[----:B------:R-:W-:Y:S01]  /*a780*/  ULOP3.LUT UR17, URZ, UR7, URZ, 0x33, !UPT ;  /* 0x000000073f117292 */ /* 0x000fe2000f8e333f */
[----:B0-----:R-:W-:Y:S01]  /*a790*/  VIADD R0, R0, 0x3f ;  /* 0x0000003f00007836 */ /* 0x001fe20000000000 */
[----:B------:R-:W-:Y:S01]  /*a7a0*/  UIADD3 UR13, UR21, UR13, URZ ;  /* 0x0000000d150d7290 */ /* 0x000fe2000fffe03f */
[----:B------:R-:W-:-:S03]  /*a7b0*/  ULDC.64 UR22, c[0x0][0x198] ;  /* 0x0000660000167ab9 */ /* 0x000fc60000000a00 */
[----:B------:R-:W-:-:S04]  /*a7c0*/  SHF.R.S32.HI R3, RZ, 0x1f, R0 ;  /* 0x0000001fff037819 */ /* 0x000fc80000011400 */
[----:B------:R-:W-:Y:S01]  /*a7d0*/  LEA.HI R3, R3, R0, RZ, 0x6 ;  /* 0x0000000003037211 */ /* 0x000fe200078f30ff */
[----:B------:R-:W-:-:S03]  /*a7e0*/  IMAD.MOV.U32 R0, RZ, RZ, 0x1 ;  /* 0x00000001ff007424 */ /* 0x000fc600078e00ff */
[----:B------:R-:W-:-:S05]  /*a7f0*/  SHF.R.S32.HI R3, RZ, 0x6, R3 ;  /* 0x00000006ff037819 */ /* 0x000fca0000011403 */
[----:B------:R-:W-:-:S07]  /*a800*/  VIADD R10, R3, 0x1 ;  /* 0x00000001030a7836 */ /* 0x000fce0000000000 */
.L_x_302:
[----:B------:R-:W-:-:S03]  /*a810*/  UMOV UR4, 0xffffffff ;  /* 0xffffffff00047882 */ /* 0x000fc60000000000 */
[----:B------:R-:W-:Y:S05]  /*a820*/  BRA.DIV UR4, `(.L_x_291) ;  /* 0x0000000e04e47947 */ /* 0x000fea000b800000 */
[----:B------:R-:W-:-:S13]  /*a830*/  ELECT P6, URZ, PT ;  /* 0x00000000003f782f */ /* 0x000fda00038c0000 */
.L_x_315:
[----:B------:R-:W0:Y:S01]  /*a840*/  LDC R4, c[0x0][0x28c] ;  /* 0x0000a300ff047b82 */ /* 0x000e220000000800 */
[----:B------:R-:W-:Y:S01]  /*a850*/  BSSY B1, `(.L_x_292) ;  /* 0x0000037000017945 */ /* 0x000fe20003800000 */
[----:B0-----:R-:W-:-:S13]  /*a860*/  ISETP.LT.OR P6, PT, R4, 0x1, !P6 ;  /* 0x000000010400780c */ /* 0x001fda00077c1670 */
[----:B------:R-:W-:Y:S05]  /*a870*/  @P6 BRA `(.L_x_293) ;  /* 0x0000000000d06947 */ /* 0x000fea0003800000 */
[----:B------:R-:W-:Y:S02]  /*a880*/  IMAD.SHL.U32 R15, R9, 0x100, RZ ;  /* 0x00000100090f7824 */ /* 0x000fe400078e00ff */
[----:B------:R-:W-:Y:S02]  /*a890*/  IMAD.SHL.U32 R18, R7, 0x80, RZ ;  /* 0x0000008007127824 */ /* 0x000fe400078e00ff */
[----:B------:R-:W-:Y:S02]  /*a8a0*/  IMAD.MOV.U32 R20, RZ, RZ, RZ ;  /* 0x000000ffff147224 */ /* 0x000fe400078e00ff */
[----:B------:R-:W-:Y:S02]  /*a8b0*/  IMAD.MOV.U32 R4, RZ, RZ, R10 ;  /* 0x000000ffff047224 */ /* 0x000fe400078e000a */
[----:B------:R-:W-:Y:S02]  /*a8c0*/  IMAD.MOV.U32 R5, RZ, RZ, R0 ;  /* 0x000000ffff057224 */ /* 0x000fe400078e0000 */
[----:B------:R-:W-:-:S07]  /*a8d0*/  IMAD.MOV.U32 R6, RZ, RZ, R12 ;  /* 0x000000ffff067224 */ /* 0x000fce00078e000c */
.L_x_297:
[----:B------:R-:W0:Y:S01]  /*a8e0*/  S2R R14, SR_CgaCtaId ;  /* 0x00000000000e7919 */ /* 0x000e220000008800 */
[----:B------:R-:W-:Y:S01]  /*a8f0*/  MOV R7, 0x400 ;  /* 0x0000040000077802 */ /* 0x000fe20000000f00 */
[----:B------:R-:W1:Y:S03]  /*a900*/  @!P2 LDC R9, c[0x0][0x500] ;  /* 0x00014000ff09ab82 */ /* 0x000e660000000800 */
[----:B0-----:R-:W-:Y:S02]  /*a910*/  LEA R21, R14, R7, 0x18 ;  /* 0x000000070e157211 */ /* 0x001fe400078ec0ff */
[----:B------:R-:W-:-:S03]  /*a920*/  SHF.L.U32 R7, R5, 0x1f, RZ ;  /* 0x0000001f05077819 */ /* 0x000fc600000006ff */
[----:B------:R-:W-:-:S04]  /*a930*/  IMAD R14, R6, 0x8, R21 ;  /* 0x00000008060e7824 */ /* 0x000fc800078e0215 */
[----:B------:R-:W0:Y:S02]  /*a940*/  SYNCS.PHASECHK.TRANS64.TRYWAIT P1, [R14+URZ+0x30], R7 ;  /* 0x000030070e0075a7 */ /* 0x000e24000802017f */
[----:B01----:R-:W-:Y:S05]  /*a950*/  @!P1 BRA `(.L_x_294) ;  /* 0x0000000c00b89947 */ /* 0x003fea0003800000 */
.L_x_316:
[----:B0-----:R-:W-:Y:S01]  /*a960*/  PRMT R7, R11, 0x9910, RZ ;  /* 0x000099100b077816 */ /* 0x001fe200000000ff */
[----:B------:R0:W-:Y:S03]  /*a970*/  @!P2 SYNCS.ARRIVE.TRANS64 RZ, [R14+URZ], R9 ;  /* 0x000000090effa9a7 */ /* 0x0001e6000800003f */
[----:B------:R-:W-:-:S13]  /*a980*/  ISETP.NE.AND P1, PT, R7, 0x2, PT ;  /* 0x000000020700780c */ /* 0x000fda0003f25270 */
[----:B0-----:R-:W-:Y:S05]  /*a990*/  @P1 BRA `(.L_x_295) ;  /* 0x0000000000041947 */ /* 0x001fea0003800000 */
[----:B------:R-:W-:Y:S01]  /*a9a0*/  BPT.TRAP 0x1 ;  /* 0x000000040000795c */ /* 0x000fe20000300000 */
.L_x_295:
[----:B------:R-:W-:Y:S05]  /*a9b0*/  @P0 BRA `(.L_x_296) ;  /* 0x0000000000040947 */ /* 0x000fea0003800000 */
[----:B------:R-:W-:Y:S01]  /*a9c0*/  BPT.TRAP 0x1 ;  /* 0x000000040000795c */ /* 0x000fe20000300000 */
.L_x_296:
[--C-:B------:R-:W-:Y:S01]  /*a9d0*/  IMAD R7, R6, 0x4000, R21.reuse ;  /* 0x0000400006077824 */ /* 0x100fe200078e0215 */
[----:B------:R-:W-:Y:S01]  /*a9e0*/  R2UR UR9, R14 ;  /* 0x000000000e0972ca */ /* 0x000fe200000e0000 */
[----:B------:R-:W-:Y:S01]  /*a9f0*/  IMAD R21, R6, 0x8000, R21 ;  /* 0x0000800006157824 */ /* 0x000fe200078e0215 */
[----:B------:R-:W-:Y:S01]  /*aa00*/  UIADD3 UR4, UP0, UR22, 0xf0, URZ ;  /* 0x000000f016047890 */ /* 0x000fe2000ff1e03f */
[----:B------:R-:W-:Y:S01]  /*aa10*/  VIADD R4, R4, 0xffffffff ;  /* 0xffffffff04047836 */ /* 0x000fe20000000000 */
[----:B------:R-:W-:Y:S01]  /*aa20*/  R2UR UR5, R7 ;  /* 0x00000000070572ca */ /* 0x000fe200000e0000 */
[----:B------:R-:W-:Y:S01]  /*aa30*/  UIADD3 UR24, UP1, UR22, 0x1f0, URZ ;  /* 0x000001f016187890 */ /* 0x000fe2000ff3e03f */
[----:B------:R-:W-:Y:S01]  /*aa40*/  R2UR UR8, R21 ;  /* 0x00000000150872ca */ /* 0x000fe200000e0000 */
[----:B------:R-:W-:Y:S01]  /*aa50*/  VIADD R6, R6, 0x1 ;  /* 0x0000000106067836 */ /* 0x000fe20000000000 */
[----:B------:R-:W-:Y:S01]  /*aa60*/  R2UR UR11, R18 ;  /* 0x00000000120b72ca */ /* 0x000fe200000e0000 */
[----:B------:R-:W-:Y:S01]  /*aa70*/  UIADD3.X UR25, URZ, UR23, URZ, UP1, !UPT ;  /* 0x000000173f197290 */ /* 0x000fe20008ffe43f */
[----:B------:R-:W-:Y:S01]  /*aa80*/  R2UR UR10, R20 ;  /* 0x00000000140a72ca */ /* 0x000fe200000e0000 */
[----:B------:R-:W-:Y:S01]  /*aa90*/  UMOV UR6, 0x0 ;  /* 0x0000000000067882 */ /* 0x000fe20000000000 */
[----:B------:R-:W-:Y:S01]  /*aaa0*/  R2UR UR12, R8 ;  /* 0x00000000080c72ca */ /* 0x000fe200000e0000 */
[----:B------:R-:W-:Y:S01]  /*aab0*/  UMOV UR7, 0x10000000 ;  /* 0x1000000000077882 */ /* 0x000fe20000000000 */
[----:B------:R-:W-:Y:S01]  /*aac0*/  R2UR UR19, R15 ;  /* 0x000000000f1372ca */ /* 0x000fe200000e0000 */
[----:B------:R-:W-:Y:S01]  /*aad0*/  VIADD R20, R20, 0x40 ;  /* 0x0000004014147836 */ /* 0x000fe20000000000 */
[----:B------:R-:W-:Y:S01]  /*aae0*/  ISETP.GT.AND P3, PT, R4, 0x1, PT ;  /* 0x000000010400780c */ /* 0x000fe20003f64270 */
[----:B------:R-:W-:Y:S01]  /*aaf0*/  UIADD3 UR14, UR5, 0x180, URZ ;  /* 0x00000180050e7890 */ /* 0x000fe2000fffe03f */
[----:B------:R-:W-:Y:S01]  /*ab00*/  ISETP.NE.AND P1, PT, R6, 0x6, PT ;  /* 0x000000060600780c */ /* 0x000fe20003f25270 */
[----:B------:R-:W-:-:S02]  /*ab10*/  UIADD3.X UR5, URZ, UR23, URZ, UP0, !UPT ;  /* 0x000000173f057290 */ /* 0x000fc400087fe43f */
[----:B------:R-:W-:Y:S01]  /*ab20*/  UIADD3 UR15, UR8, 0x18180, URZ ;  /* 0x00018180080f7890 */ /* 0x000fe2000fffe03f */
[----:B------:R-:W-:Y:S02]  /*ab30*/  SEL R14, RZ, 0x1, P1 ;  /* 0x00000001ff0e7807 */ /* 0x000fe40000800000 */
[----:B------:R-:W-:Y:S01]  /*ab40*/  UMOV UR8, UR14 ;  /* 0x0000000e00087c82 */ /* 0x000fe20008000000 */
[----:B------:R-:W-:Y:S02]  /*ab50*/  SEL R6, R6, RZ, P1 ;  /* 0x000000ff06067207 */ /* 0x000fe40000800000 */
[----:B------:R-:W-:Y:S01]  /*ab60*/  LOP3.LUT R5, R5, R14, RZ, 0x3c, !PT ;  /* 0x0000000e05057212 */ /* 0x000fe200078e3cff */
[----:B------:R0:W-:Y:S02]  /*ab70*/  UTMALDG.3D [UR8], [UR4], desc[UR6] ;  /* 0x00000608040075b4 */ /* 0x0001e40008011000 */
[----:B0-----:R-:W-:Y:S01]  /*ab80*/  UMOV UR8, UR15 ;  /* 0x0000000f00087c82 */ /* 0x001fe20008000000 */
[----:B------:R-:W-:-:S02]  /*ab90*/  UMOV UR11, UR19 ;  /* 0x00000013000b7c82 */ /* 0x000fc40008000000 */
[----:B------:R0:W-:Y:S02]  /*aba0*/  UTMALDG.3D [UR8], [UR24], desc[UR6] ;  /* 0x00000608180075b4 */ /* 0x0001e40008011000 */
[----:B0-----:R-:W-:Y:S05]  /*abb0*/  @P3 BRA `(.L_x_297) ;  /* 0xfffffffc00483947 */ /* 0x001fea000383ffff */
.L_x_293:
[----:B------:R-:W-:Y:S05]  /*abc0*/  BSYNC B1 ;  /* 0x0000000000017941 */ /* 0x000fea0003800000 */
.L_x_292:
[----:B------:R-:W-:Y:S01]  /*abd0*/  LOP3.LUT P3, RZ, R13, 0xff, RZ, 0xc0, !PT ;  /* 0x000000ff0dff7812 */ /* 0x000fe2000786c0ff */
[----:B------:R-:W-:Y:S01]  /*abe0*/  IMAD.IADD R12, R3, 0x1, R12 ;  /* 0x00000001030c7824 */ /* 0x000fe200078e020c */
[----:B------:R-:W-:Y:S01]  /*abf0*/  IADD3 R16, P4, R16, UR20, RZ ;  /* 0x0000001410107c10 */ /* 0x000fe2000ff9e0ff */
[----:B------:R-:W-:Y:S01]  /*ac00*/  ULDC.64 UR4, c[0x0][0x650] ;  /* 0x0001940000047ab9 */ /* 0x000fe20000000a00 */
[----:B------:R-:W-:Y:S01]  /*ac10*/  BSSY B1, `(.L_x_298) ;  /* 0x000006a000017945 */ /* 0x000fe20003800000 */
[----:B------:R-:W-:Y:S01]  /*ac20*/  IMAD.MOV.U32 R9, RZ, RZ, -0x1 ;  /* 0xffffffffff097424 */ /* 0x000fe200078e00ff */
[----:B------:R-:W-:Y:S01]  /*ac30*/  ISETP.GT.U32.AND P1, PT, R12, 0x5, PT ;  /* 0x000000050c00780c */ /* 0x000fe20003f24070 */
[----:B------:R-:W-:Y:S01]  /*ac40*/  IMAD.MOV.U32 R8, RZ, RZ, -0x1 ;  /* 0xffffffffff087424 */ /* 0x000fe200078e00ff */
[----:B------:R-:W-:Y:S02]  /*ac50*/  IADD3.X R17, R17, UR13, RZ, P4, !PT ;  /* 0x0000000d11117c10 */ /* 0x000fe4000a7fe4ff */
[----:B------:R-:W-:-:S02]  /*ac60*/  ISETP.LT.U32.AND P1, PT, R3, 0x6, P1 ;  /* 0x000000060300780c */ /* 0x000fc40000f21070 */
[----:B------:R-:W-:Y:S01]  /*ac70*/  PRMT R13, RZ, 0x7610, R13 ;  /* 0x00007610ff0d7816 */ /* 0x000fe2000000000d */
[----:B------:R-:W0:Y:S01]  /*ac80*/  @P3 S2R R5, SR_CgaCtaId ;  /* 0x0000000000053919 */ /* 0x000e220000008800 */
[----:B------:R-:W-:-:S04]  /*ac90*/  @P3 MOV R4, 0x400 ;  /* 0x0000040000043802 */ /* 0x000fc80000000f00 */
[----:B0-----:R-:W-:Y:S01]  /*aca0*/  @P3 LEA R6, R5, R4, 0x18 ;  /* 0x0000000405063211 */ /* 0x001fe200078ec0ff */
[----:B------:R-:W-:-:S03]  /*acb0*/  IMAD.WIDE.U32 R4, R12, -0x55555555, RZ ;  /* 0xaaaaaaab0c047825 */ /* 0x000fc600078e00ff */
[----:B------:R0:W-:Y:S01]  /*acc0*/  @P3 SYNCS.ARRIVE.TRANS64.A1T0 RZ, [R6+URZ+0x78], RZ ;  /* 0x000078ff06ff39a7 */ /* 0x0001e2000810003f */
[----:B------:R-:W-:Y:S02]  /*acd0*/  ISETP.GE.U32.AND P3, PT, R3, 0x6, PT ;  /* 0x000000060300780c */ /* 0x000fe40003f66070 */
[----:B------:R-:W-:Y:S02]  /*ace0*/  SHF.R.U32.HI R7, RZ, 0x2, R5 ;  /* 0x00000002ff077819 */ /* 0x000fe40000011605 */
[----:B------:R-:W-:Y:S02]  /*acf0*/  SEL R5, RZ, 0x1, !P1 ;  /* 0x00000001ff057807 */ /* 0x000fe40004800000 */
[----:B------:R-:W-:Y:S01]  /*ad00*/  ISETP.GE.U32.AND P1, PT, R16, UR4, PT ;  /* 0x0000000410007c0c */ /* 0x000fe2000bf26070 */
[----:B------:R-:W-:Y:S01]  /*ad10*/  IMAD R12, R7, -0x6, R12 ;  /* 0xfffffffa070c7824 */ /* 0x000fe200078e020c */
[----:B------:R-:W-:Y:S02]  /*ad20*/  LOP3.LUT R0, R0, R5, RZ, 0x3c, !PT ;  /* 0x0000000500007212 */ /* 0x000fe400078e3cff */
[----:B------:R-:W-:-:S02]  /*ad30*/  ISETP.GE.U32.AND.EX P1, PT, R17, UR5, PT, P1 ;  /* 0x0000000511007c0c */ /* 0x000fc4000bf26110 */
[----:B------:R-:W-:Y:S02]  /*ad40*/  PRMT R4, RZ, 0x7610, R4 ;  /* 0x00007610ff047816 */ /* 0x000fe40000000004 */
[----:B------:R-:W-:Y:S01]  /*ad50*/  @P3 LOP3.LUT R0, R0, 0x1, R7, 0x78, !PT ;  /* 0x0000000100003812 */ /* 0x000fe200078e7807 */
[----:B------:R-:W-:-:S08]  /*ad60*/  IMAD.MOV.U32 R7, RZ, RZ, -0x1 ;  /* 0xffffffffff077424 */ /* 0x000fd000078e00ff */
[----:B0-----:R-:W-:Y:S05]  /*ad70*/  @P1 BRA `(.L_x_299) ;  /* 0x00000004004c1947 */ /* 0x001fea0003800000 */
[----:B------:R-:W-:Y:S01]  /*ad80*/  ULDC.64 UR4, c[0x0][0x628] ;  /* 0x00018a0000047ab9 */ /* 0x000fe20000000a00 */
[----:B------:R-:W0:Y:S01]  /*ad90*/  S2R R15, SR_CTAID.X ;  /* 0x00000000000f7919 */ /* 0x000e220000002500 */
[----:B------:R-:W-:Y:S01]  /*ada0*/  ISETP.NE.U32.AND P1, PT, RZ, UR4, PT ;  /* 0x00000004ff007c0c */ /* 0x000fe2000bf25070 */
[----:B------:R-:W-:Y:S01]  /*adb0*/  ULDC UR7, c[0x0][0x630] ;  /* 0x00018c0000077ab9 */ /* 0x000fe20000000800 */
[----:B------:R-:W-:Y:S01]  /*adc0*/  IMAD.MOV.U32 R4, RZ, RZ, R16 ;  /* 0x000000ffff047224 */ /* 0x000fe200078e0010 */
[----:B------:R-:W1:Y:S01]  /*add0*/  S2R R14, SR_CTAID.Y ;  /* 0x00000000000e7919 */ /* 0x000e620000002600 */
[----:B------:R-:W-:Y:S01]  /*ade0*/  ISETP.NE.AND.EX P1, PT, RZ, UR5, PT, P1 ;  /* 0x00000005ff007c0c */ /* 0x000fe2000bf25310 */
[----:B------:R-:W-:-:S12]  /*adf0*/  IMAD.MOV.U32 R5, RZ, RZ, R17 ;  /* 0x000000ffff057224 */ /* 0x000fd800078e0011 */
[----:B------:R-:W-:Y:S05]  /*ae00*/  @!P1 BRA `(.L_x_300) ;  /* 0x0000000000289947 */ /* 0x000fea0003800000 */
[----:B------:R-:W-:Y:S02]  /*ae10*/  ULDC UR6, c[0x0][0x634] ;  /* 0x00018d0000067ab9 */ /* 0x000fe40000000800 */
[----:B------:R-:W-:-:S05]  /*ae20*/  IADD3 R9, P1, R16, UR6, RZ ;  /* 0x0000000610097c10 */ /* 0x000fca000ff3e0ff */
[----:B------:R-:W-:-:S04]  /*ae30*/  IMAD.X R21, RZ, RZ, R17, P1 ;  /* 0x000000ffff157224 */ /* 0x000fc800008e0611 */
[----:B------:R-:W-:-:S04]  /*ae40*/  IMAD.WIDE.U32 R6, R21, UR4, RZ ;  /* 0x0000000415067c25 */ /* 0x000fc8000f8e00ff */
[----:B------:R-:W-:-:S04]  /*ae50*/  IMAD.WIDE.U32 R6, P1, R9, UR5, R6 ;  /* 0x0000000509067c25 */ /* 0x000fc8000f820006 */
[----:B------:R-:W-:-:S04]  /*ae60*/  IMAD.WIDE.U32 R8, R9, UR4, RZ ;  /* 0x0000000409087c25 */ /* 0x000fc8000f8e00ff */
[----:B------:R-:W-:Y:S01]  /*ae70*/  IMAD.X R5, RZ, RZ, RZ, P1 ;  /* 0x000000ffff057224 */ /* 0x000fe200008e06ff */
[----:B------:R-:W-:Y:S01]  /*ae80*/  IADD3 RZ, P1, R9, R6, RZ ;  /* 0x0000000609ff7210 */ /* 0x000fe20007f3e0ff */
[----:B------:R-:W-:-:S04]  /*ae90*/  IMAD.MOV.U32 R4, RZ, RZ, R7 ;  /* 0x000000ffff047224 */ /* 0x000fc800078e0007 */
[----:B------:R-:W-:-:S08]  /*aea0*/  IMAD.WIDE.U32.X R4, R21, UR5, R4, P1 ;  /* 0x0000000515047c25 */ /* 0x000fd000088e0404 */
.L_x_300:
[--C-:B------:R-:W-:Y:S01]  /*aeb0*/  SHF.R.U64 R8, R4, UR7, R5.reuse ;  /* 0x0000000704087c19 */ /* 0x100fe20008001205 */
[----:B------:R-:W-:Y:S01]  /*aec0*/  ULDC.64 UR4, c[0x0][0x620] ;  /* 0x0001880000047ab9 */ /* 0x000fe20000000a00 */
[----:B------:R-:W-:Y:S01]  /*aed0*/  SHF.R.U32.HI R4, RZ, UR7, R5 ;  /* 0x00000007ff047c19 */ /* 0x000fe20008011605 */
[----:B------:R-:W2:Y:S01]  /*aee0*/  LDC R24, c[0x0][0x144] ;  /* 0x00005100ff187b82 */ /* 0x000ea20000000800 */
[----:B------:R-:W-:Y:S01]  /*aef0*/  IADD3 R7, P1, RZ, -R8, RZ ;  /* 0x80000008ff077210 */ /* 0x000fe20007f3e0ff */
[----:B------:R-:W-:Y:S01]  /*af00*/  ULDC.64 UR8, c[0x0][0x640] ;  /* 0x0001900000087ab9 */ /* 0x000fe20000000a00 */
[----:B0-----:R-:W-:Y:S01]  /*af10*/  I2FP.F32.U32 R9, R15 ;  /* 0x0000000f00097245 */ /* 0x001fe20000201000 */
[----:B------:R-:W-:Y:S02]  /*af20*/  ULDC UR6, c[0x0][0x608] ;  /* 0x0001820000067ab9 */ /* 0x000fe40000000800 */
[----:B------:R-:W-:Y:S01]  /*af30*/  IMAD.X R4, RZ, RZ, ~R4, P1 ;  /* 0x000000ffff047224 */ /* 0x000fe200008e0e04 */
[----:B------:R-:W-:Y:S01]  /*af40*/  ISETP.NE.U32.AND P1, PT, RZ, UR8, PT ;  /* 0x00000008ff007c0c */ /* 0x000fe2000bf25070 */
[----:B------:R-:W0:Y:S02]  /*af50*/  LDC R21, c[0x0][0x148] ;  /* 0x00005200ff157b82 */ /* 0x000e240000000800 */
[----:B------:R-:W-:Y:S01]  /*af60*/  IMAD R6, R4, UR4, RZ ;  /* 0x0000000404067c24 */ /* 0x000fe2000f8e02ff */
[----:B------:R-:W-:Y:S01]  /*af70*/  ISETP.NE.AND.EX P1, PT, RZ, UR9, PT, P1 ;  /* 0x00000009ff007c0c */ /* 0x000fe2000bf25310 */
[----:B------:R-:W-:Y:S01]  /*af80*/  IMAD.WIDE.U32 R4, R7, UR4, R16 ;  /* 0x0000000407047c25 */ /* 0x000fe2000f8e0010 */
[----:B------:R-:W-:-:S03]  /*af90*/  ULDC UR4, c[0x0][0x150] ;  /* 0x0000540000047ab9 */ /* 0x000fc60000000800 */
[----:B------:R-:W-:Y:S02]  /*afa0*/  IMAD R7, R7, UR5, R6 ;  /* 0x0000000507077c24 */ /* 0x000fe4000f8e0206 */
[----:B------:R-:W-:Y:S01]  /*afb0*/  FMUL R6, R9, UR4 ;  /* 0x0000000409067c20 */ /* 0x000fe20008400000 */
[----:B------:R-:W-:Y:S01]  /*afc0*/  ULDC UR4, c[0x0][0x618] ;  /* 0x0001860000047ab9 */ /* 0x000fe20000000800 */
[----:B------:R-:W-:Y:S01]  /*afd0*/  ULDC UR5, c[0x0][0x154] ;  /* 0x0000550000057ab9 */ /* 0x000fe20000000800 */
[----:B------:R-:W-:-:S03]  /*afe0*/  IMAD.IADD R5, R5, 0x1, R7 ;  /* 0x0000000105057824 */ /* 0x000fc600078e0207 */
[----:B------:R-:W3:Y:S02]  /*aff0*/  F2I.U32.TRUNC.NTZ R6, R6 ;  /* 0x0000000600067305 */ /* 0x000ee4000020f000 */
[----:B------:R-:W-:Y:S02]  /*b000*/  SHF.R.U64 R9, R4, UR4, R5 ;  /* 0x0000000404097c19 */ /* 0x000fe40008001205 */
[----:B-1----:R-:W-:-:S05]  /*b010*/  I2FP.F32.U32 R4, R14 ;  /* 0x0000000e00047245 */ /* 0x002fca0000201000 */
[----:B------:R-:W-:Y:S01]  /*b020*/  FMUL R22, R4, UR5 ;  /* 0x0000000504167c20 */ /* 0x000fe20008400000 */
[----:B------:R-:W-:Y:S01]  /*b030*/  SHF.R.U32.HI R4, RZ, UR4, R5 ;  /* 0x00000004ff047c19 */ /* 0x000fe20008011605 */
[----:B------:R-:W-:-:S03]  /*b040*/  ULDC UR4, c[0x0][0x658] ;  /* 0x0001960000047ab9 */ /* 0x000fc60000000800 */
[--C-:B------:R-:W-:Y:S01]  /*b050*/  SHF.R.U64 R20, R9, UR6, R4.reuse ;  /* 0x0000000609147c19 */ /* 0x100fe20008001204 */
[----:B------:R-:W1:Y:S01]  /*b060*/  F2I.U32.TRUNC.NTZ R22, R22 ;  /* 0x0000001600167305 */ /* 0x000e62000020f000 */
[----:B------:R-:W-:Y:S01]  /*b070*/  SHF.R.U32.HI R5, RZ, UR6, R4 ;  /* 0x00000006ff057c19 */ /* 0x000fe20008011604 */
[----:B---3--:R-:W-:-:S03]  /*b080*/  IMAD.MOV R6, RZ, RZ, -R6 ;  /* 0x000000ffff067224 */ /* 0x008fc600078e0a06 */
[----:B------:R-:W-:Y:S01]  /*b090*/  SHF.R.U64 R18, R20, UR4, R5 ;  /* 0x0000000414127c19 */ /* 0x000fe20008001205 */
[----:B--2---:R-:W-:Y:S01]  /*b0a0*/  IMAD R15, R24, R6, R15 ;  /* 0x00000006180f7224 */ /* 0x004fe200078e020f */
[----:B------:R-:W-:-:S03]  /*b0b0*/  SHF.R.U32.HI R23, RZ, UR4, R5 ;  /* 0x00000004ff177c19 */ /* 0x000fc60008011605 */
[----:B------:R-:W-:Y:S02]  /*b0c0*/  IMAD.MOV.U32 R4, RZ, RZ, R18 ;  /* 0x000000ffff047224 */ /* 0x000fe400078e0012 */
[----:B------:R-:W-:Y:S01]  /*b0d0*/  IMAD.MOV.U32 R5, RZ, RZ, R23 ;  /* 0x000000ffff057224 */ /* 0x000fe200078e0017 */
[----:B-1----:R-:W-:Y:S06]  /*b0e0*/  @!P1 BRA `(.L_x_301) ;  /* 0x0000000000289947 */ /* 0x002fec0003800000 */
[----:B------:R-:W-:Y:S02]  /*b0f0*/  ULDC UR4, c[0x0][0x64c] ;  /* 0x0001930000047ab9 */ /* 0x000fe40000000800 */
[----:B------:R-:W-:-:S05]  /*b100*/  IADD3 R5, P1, R18, UR4, RZ ;  /* 0x0000000412057c10 */ /* 0x000fca000ff3e0ff */
[----:B------:R-:W-:-:S04]  /*b110*/  IMAD.X R23, RZ, RZ, R23, P1 ;  /* 0x000000ffff177224 */ /* 0x000fc800008e0617 */
[----:B------:R-:W-:-:S04]  /*b120*/  IMAD.WIDE.U32 R6, R23, UR8, RZ ;  /* 0x0000000817067c25 */ /* 0x000fc8000f8e00ff */
[----:B------:R-:W-:-:S04]  /*b130*/  IMAD.WIDE.U32 R6, P1, R5, UR9, R6 ;  /* 0x0000000905067c25 */ /* 0x000fc8000f820006 */
[----:B------:R-:W-:-:S04]  /*b140*/  IMAD.WIDE.U32 R4, R5, UR8, RZ ;  /* 0x0000000805047c25 */ /* 0x000fc8000f8e00ff */
[----:B------:R-:W-:Y:S01]  /*b150*/  IMAD.MOV.U32 R4, RZ, RZ, R7 ;  /* 0x000000ffff047224 */ /* 0x000fe200078e0007 */
[----:B------:R-:W-:Y:S01]  /*b160*/  IADD3 RZ, P3, R5, R6, RZ ;  /* 0x0000000605ff7210 */ /* 0x000fe20007f7e0ff */
[----:B------:R-:W-:-:S04]  /*b170*/  IMAD.X R5, RZ, RZ, RZ, P1 ;  /* 0x000000ffff057224 */ /* 0x000fc800008e06ff */
[----:B------:R-:W-:-:S08]  /*b180*/  IMAD.WIDE.U32.X R4, R23, UR9, R4, P3 ;  /* 0x0000000917047c25 */ /* 0x000fd000098e0404 */
.L_x_301:
[----:B------:R-:W-:Y:S01]  /*b190*/  ISETP.NE.AND P1, PT, R2, 0x1, PT ;  /* 0x000000010200780c */ /* 0x000fe20003f25270 */
[----:B------:R-:W-:Y:S01]  /*b1a0*/  ULDC UR4, c[0x0][0x648] ;  /* 0x0001920000047ab9 */ /* 0x000fe20000000800 */
[----:B------:R-:W-:Y:S01]  /*b1b0*/  LOP3.LUT R20, R20, UR17, RZ, 0xc0, !PT ;  /* 0x0000001114147c12 */ /* 0x000fe2000f8ec0ff */
[----:B------:R-:W-:Y:S01]  /*b1c0*/  IMAD.MOV R22, RZ, RZ, -R22 ;  /* 0x000000ffff167224 */ /* 0x000fe200078e0a16 */
[----:B------:R-:W-:Y:S01]  /*b1d0*/  SHF.R.U64 R5, R4, UR4, R5 ;  /* 0x0000000404057c19 */ /* 0x000fe20008001205 */
[----:B------:R-:W-:Y:S01]  /*b1e0*/  ULDC UR4, c[0x0][0x638] ;  /* 0x00018e0000047ab9 */ /* 0x000fe20000000800 */
[----:B------:R-:W-:Y:S01]  /*b1f0*/  LOP3.LUT R9, R9, UR16, RZ, 0xc0, !PT ;  /* 0x0000001009097c12 */ /* 0x000fe2000f8ec0ff */
[----:B------:R-:W-:Y:S01]  /*b200*/  ULDC UR5, c[0x0][0x610] ;  /* 0x0001840000057ab9 */ /* 0x000fe20000000800 */
[----:B------:R-:W-:Y:S02]  /*b210*/  IMAD.MOV.U32 R4, RZ, RZ, 0x1 ;  /* 0x00000001ff047424 */ /* 0x000fe400078e00ff */
[----:B------:R-:W-:-:S02]  /*b220*/  IMAD.MOV R7, RZ, RZ, -R5 ;  /* 0x000000ffff077224 */ /* 0x000fc400078e0a05 */
[----:B------:R-:W-:Y:S02]  /*b230*/  IMAD R20, R5, UR18, R20 ;  /* 0x0000001205147c24 */ /* 0x000fe4000f8e0214 */
[----:B0-----:R-:W-:Y:S02]  /*b240*/  @P1 IMAD R15, R21, R22, R14 ;  /* 0x00000016150f1224 */ /* 0x001fe400078e020e */
[----:B------:R-:W-:Y:S01]  /*b250*/  IMAD R18, R7, UR4, R18 ;  /* 0x0000000407127c24 */ /* 0x000fe2000f8e0212 */
[----:B------:R-:W-:Y:S01]  /*b260*/  ULDC UR4, c[0x0][0x600] ;  /* 0x0001800000047ab9 */ /* 0x000fe20000000800 */
[----:B------:R-:W-:Y:S02]  /*b270*/  IMAD R15, R20, UR5, R15 ;  /* 0x00000005140f7c24 */ /* 0x000fe4000f8e020f */
[----:B------:R-:W-:-:S05]  /*b280*/  IMAD R18, R18, UR4, R9 ;  /* 0x0000000412127c24 */ /* 0x000fca000f8e0209 */
[----:B------:R-:W-:Y:S02]  /*b290*/  SEL R9, R18, R15, !P1 ;  /* 0x0000000f12097207 */ /* 0x000fe40004800000 */
[----:B------:R-:W-:-:S07]  /*b2a0*/  SEL R7, R15, R18, !P1 ;  /* 0x000000120f077207 */ /* 0x000fce0004800000 */
.L_x_299:
[----:B------:R-:W-:Y:S05]  /*b2b0*/  BSYNC B1 ;  /* 0x0000000000017941 */ /* 0x000fea0003800000 */
.L_x_298:
[----:B------:R-:W-:-:S13]  /*b2c0*/  LOP3.LUT P1, RZ, R4, 0xff, RZ, 0xc0, !PT ;  /* 0x000000ff04ff7812 */ /* 0x000fda000782c0ff */
[----:B------:R-:W-:Y:S05]  /*b2d0*/  @P1 BRA `(.L_x_302) ;  /* 0xfffffff4004c1947 */ /* 0x000fea000383ffff */
[----:B------:R-:W-:Y:S05]  /*b2e0*/  BSYNC B0 ;  /* 0x0000000000007941 */ /* 0x000fea0003800000 */
.L_x_290:
[----:B------:R-:W-:-:S03]  /*b2f0*/  UMOV UR4, 0xffffffff ;  /* 0xffffffff00047882 */ /* 0x000fc60000000000 */
[----:B------:R-:W-:Y:S05]  /*b300*/  BRA.DIV UR4, `(.L_x_303) ;  /* 0x0000000604607947 */ /* 0x000fea000b800000 */
[----:B------:R-:W-:-:S13]  /*b310*/  ELECT P6, URZ, PT ;  /* 0x00000000003f782f */ /* 0x000fda00038c0000 */
.L_x_319:
[----:B------:R-:W-:Y:S04]  /*b320*/  BSSY B0, `(.L_x_304) ;  /* 0x000003d000007945 */ /* 0x000fe80003800000 */
[----:B------:R-:W-:Y:S05]  /*b330*/  @!P6 BRA `(.L_x_305) ;  /* 0x0000000000ece947 */ /* 0x000fea0003800000 */
[----:B------:R-:W-:-:S04]  /*b340*/  LOP3.LUT R19, R19, 0x2, RZ, 0xfc, !PT ;  /* 0x0000000213137812 */ /* 0x000fc800078efcff */
[----:B------:R-:W-:-:S13]  /*b350*/  ISETP.NE.AND P0, PT, R19, 0x3, PT ;  /* 0x000000031300780c */ /* 0x000fda0003f05270 */
[----:B------:R-:W-:Y:S05]  /*b360*/  @!P0 BRA `(.L_x_306) ;  /* 0x0000000000048947 */ /* 0x000fea0003800000 */
[----:B------:R-:W-:Y:S01]  /*b370*/  BPT.TRAP 0x1 ;  /* 0x000000040000795c */ /* 0x000fe20000300000 */
.L_x_306:
[----:B------:R-:W0:Y:S01]  /*b380*/  S2R R3, SR_CgaCtaId ;  /* 0x0000000000037919 */ /* 0x000e220000008800 */
[----:B------:R-:W-:-:S04]  /*b390*/  MOV R2, 0x400 ;  /* 0x0000040000027802 */ /* 0x000fc80000000f00 */
[----:B0-----:R-:W-:Y:S02]  /*b3a0*/  LEA R3, R3, R2, 0x18 ;  /* 0x0000000203037211 */ /* 0x001fe400078ec0ff */
[----:B------:R-:W-:-:S03]  /*b3b0*/  SHF.L.U32 R2, R0, 0x1f, RZ ;  /* 0x0000001f00027819 */ /* 0x000fc600000006ff */
[----:B------:R-:W-:-:S04]  /*b3c0*/  VIADD R3, R3, 0x30 ;  /* 0x0000003003037836 */ /* 0x000fc80000000000 */
[C---:B------:R-:W-:Y:S02]  /*b3d0*/  IMAD R7, R12.reuse, 0x8, R3 ;  /* 0x000000080c077824 */ /* 0x040fe400078e0203 */
[----:B------:R-:W-:Y:S02]  /*b3e0*/  VIADD R12, R12, 0x1 ;  /* 0x000000010c0c7836 */ /* 0x000fe40000000000 */
[----:B------:R-:W0:Y:S03]  /*b3f0*/  SYNCS.PHASECHK.TRANS64.TRYWAIT P0, [R7+URZ], R2 ;  /* 0x00000002070075a7 */ /* 0x000e26000800017f */
[----:B------:R-:W-:-:S04]  /*b400*/  ISETP.NE.AND P1, PT, R12, 0x6, PT ;  /* 0x000000060c00780c */ /* 0x000fc80003f25270 */
[----:B------:R-:W-:Y:S02]  /*b410*/  SEL R5, RZ, 0x1, P1 ;  /* 0x00000001ff057807 */ /* 0x000fe40000800000 */
[----:B------:R-:W-:Y:S02]  /*b420*/  SEL R12, R12, RZ, P1 ;  /* 0x000000ff0c0c7207 */ /* 0x000fe40000800000 */
[----:B------:R-:W-:-:S03]  /*b430*/  LOP3.LUT R5, R0, R5, RZ, 0x3c, !PT ;  /* 0x0000000500057212 */ /* 0x000fc600078e3cff */
[----:B------:R-:W-:Y:S01]  /*b440*/  IMAD R9, R12, 0x8, R3 ;  /* 0x000000080c097824 */ /* 0x000fe200078e0203 */
[----:B------:R-:W-:Y:S01]  /*b450*/  SHF.L.U32 R4, R5, 0x1f, RZ ;  /* 0x0000001f05047819 */ /* 0x000fe200000006ff */
[----:B0-----:R-:W-:Y:S06]  /*b460*/  @!P0 BRA `(.L_x_307) ;  /* 0x0000000400288947 */ /* 0x001fec0003800000 */
.L_x_320:
[----:B------:R-:W1:Y:S01]  /*b470*/  SYNCS.PHASECHK.TRANS64.TRYWAIT P0, [R9+URZ], R4 ;  /* 0x00000004090075a7 */ /* 0x000e62000800017f */
[----:B------:R-:W-:-:S05]  /*b480*/  VIADD R0, R12, 0x1 ;  /* 0x000000010c007836 */ /* 0x000fca0000000000 */
[----:B------:R-:W-:-:S04]  /*b490*/  ISETP.NE.AND P1, PT, R0, 0x6, PT ;  /* 0x000000060000780c */ /* 0x000fc80003f25270 */
[----:B0-----:R-:W-:Y:S02]  /*b4a0*/  SEL R2, RZ, 0x1, P1 ;  /* 0x00000001ff027807 */ /* 0x001fe40000800000 */
[----:B------:R-:W-:Y:S02]  /*b4b0*/  SEL R0, R0, RZ, P1 ;  /* 0x000000ff00007207 */ /* 0x000fe40000800000 */
[----:B------:R-:W-:-:S03]  /*b4c0*/  LOP3.LUT R7, R5, R2, RZ, 0x3c, !PT ;  /* 0x0000000205077212 */ /* 0x000fc600078e3cff */
[----:B------:R-:W-:Y:S01]  /*b4d0*/  IMAD R6, R0, 0x8, R3 ;  /* 0x0000000800067824 */ /* 0x000fe200078e0203 */
[----:B------:R-:W-:Y:S01]  /*b4e0*/  SHF.L.U32 R5, R7, 0x1f, RZ ;  /* 0x0000001f07057819 */ /* 0x000fe200000006ff */
[----:B-1----:R-:W-:Y:S06]  /*b4f0*/  @!P0 BRA `(.L_x_308) ;  /* 0x0000000400188947 */ /* 0x002fec0003800000 */
.L_x_321:
[----:B------:R-:W1:Y:S01]  /*b500*/  SYNCS.PHASECHK.TRANS64.TRYWAIT P0, [R6+URZ], R5 ;  /* 0x00000005060075a7 */ /* 0x000e62000800017f */
[----:B------:R-:W-:-:S05]  /*b510*/  VIADD R0, R0, 0x1 ;  /* 0x0000000100007836 */ /* 0x000fca0000000000 */
[----:B------:R-:W-:-:S04]  /*b520*/  ISETP.NE.AND P1, PT, R0, 0x6, PT ;  /* 0x000000060000780c */ /* 0x000fc80003f25270 */
[----:B------:R-:W-:Y:S02]  /*b530*/  SEL R2, RZ, 0x1, P1 ;  /* 0x00000001ff027807 */ /* 0x000fe40000800000 */
[----:B------:R-:W-:Y:S02]  /*b540*/  SEL R0, R0, RZ, P1 ;  /* 0x000000ff00007207 */ /* 0x000fe40000800000 */
[----:B------:R-:W-:-:S03]  /*b550*/  LOP3.LUT R7, R7, R2, RZ, 0x3c, !PT ;  /* 0x0000000207077212 */ /* 0x000fc600078e3cff */
[----:B0-----:R-:W-:Y:S01]  /*b560*/  IMAD R9, R0, 0x8, R3 ;  /* 0x0000000800097824 */ /* 0x001fe200078e0203 */
[----:B------:R-:W-:Y:S01]  /*b570*/  SHF.L.U32 R4, R7, 0x1f, RZ ;  /* 0x0000001f07047819 */ /* 0x000fe200000006ff */
[----:B-1----:R-:W-:Y:S06]  /*b580*/  @!P0 BRA `(.L_x_309) ;  /* 0x0000000400088947 */ /* 0x002fec0003800000 */
.L_x_322:
        /* <DEDUP_REMOVED lines=9> */
.L_x_323:
[----:B------:R-:W1:Y:S01]  /*b620*/  SYNCS.PHASECHK.TRANS64.TRYWAIT P0, [R6+URZ], R5 ;  /* 0x00000005060075a7 */ /* 0x000e62000800017f */
[----:B------:R-:W-:-:S05]  /*b630*/  VIADD R0, R0, 0x1 ;  /* 0x0000000100007836 */ /* 0x000fca0000000000 */
[----:B------:R-:W-:-:S04]  /*b640*/  ISETP.NE.AND P1, PT, R0, 0x6, PT ;  /* 0x000000060000780c */ /* 0x000fc80003f25270 */
[----:B------:R-:W-:Y:S02]  /*b650*/  SEL R2, RZ, 0x1, P1 ;  /* 0x00000001ff027807 */ /* 0x000fe40000800000 */
[----:B------:R-:W-:Y:S02]  /*b660*/  SEL R0, R0, RZ, P1 ;  /* 0x000000ff00007207 */ /* 0x000fe40000800000 */
[----:B------:R-:W-:Y:S01]  /*b670*/  LOP3.LUT R2, R7, R2, RZ, 0x3c, !PT ;  /* 0x0000000207027212 */ /* 0x000fe200078e3cff */
[----:B-1----:R-:W-:Y:S06]  /*b680*/  @!P0 BRA `(.L_x_311) ;  /* 0x0000000000f08947 */ /* 0x002fec0003800000 */
.L_x_324:
[----:B------:R-:W-:Y:S01]  /*b690*/  IMAD R3, R0, 0x8, R3 ;  /* 0x0000000800037824 */ /* 0x000fe200078e0203 */
[----:B------:R-:W-:-:S07]  /*b6a0*/  SHF.L.U32 R0, R2, 0x1f, RZ ;  /* 0x0000001f02007819 */ /* 0x000fce00000006ff */
.L_x_312:
[----:B--2---:R2:W3:Y:S02]  /*b6b0*/  SYNCS.PHASECHK.TRANS64.TRYWAIT P0, [R3+URZ], R0 ;  /* 0x00000000030075a7 */ /* 0x0044e4000800017f */
[----:B---3--:R-:W-:Y:S05]  /*b6c0*/  @!P0 NANOSLEEP.SYNCS 0x989680 ;  /* 0x009896800000895d */ /* 0x008fea0003900000 */
[----:B------:R-:W3:Y:S02]  /*b6d0*/  @!P0 SYNCS.PHASECHK.TRANS64 P0, [R3+URZ], R0 ;  /* 0x00000000030085a7 */ /* 0x000ee4000800007f */
[----:B---3--:R-:W-:Y:S05]  /*b6e0*/  @!P0 BRA `(.L_x_312) ;  /* 0xfffffffc00f08947 */ /* 0x008fea000383ffff */
.L_x_305:
[----:B------:R-:W-:Y:S05]  /*b6f0*/  BSYNC B0 ;  /* 0x0000000000007941 */ /* 0x000fea0003800000 */
.L_x_304:
[----:B------:R-:W-:Y:S05]  /*b700*/  EXIT ;  /* 0x000000000000794d */ /* 0x000fea0003800000 */
.L_x_17:
[----:B---3--:R3:W4:Y:S02]  /*b710*/  SYNCS.PHASECHK.TRANS64.TRYWAIT P1, [R3+URZ], R0 ;  /* 0x00000000030075a7 */ /* 0x008724000802017f */
[----:B----4-:R-:W-:Y:S05]  /*b720*/  @!P1 NANOSLEEP.SYNCS 0x989680 ;  /* 0x009896800000995d */ /* 0x010fea0003900000 */
[----:B------:R-:W4:Y:S02]  /*b730*/  @!P1 SYNCS.PHASECHK.TRANS64 P1, [R3+URZ], R0 ;  /* 0x00000000030095a7 */ /* 0x000f24000802007f */
[----:B----4-:R-:W-:Y:S05]  /*b740*/  @!P1 BRA `(.L_x_17) ;  /* 0xfffffffc00f09947 */ /* 0x010fea000383ffff */
[----:B------:R-:W-:Y:S05]  /*b750*/  BRA `(.L_x_16) ;  /* 0xffffff5800bc7947 */ /* 0x000fea000383ffff */
.L_x_22:
[----:B-1----:R-:W-:-:S04]  /*b760*/  IMAD.U32 R4, RZ, RZ, UR8 ;  /* 0x00000008ff047e24 */ /* 0x002fc8000f8e00ff */
[----:B------:R1:W2:Y:S03]  /*b770*/  SYNCS.PHASECHK.TRANS64.TRYWAIT P1, [R4+URZ], R3 ;  /* 0x00000003040075a7 */ /* 0x0002a6000802017f */
[----:B--2---:R-:W-:Y:S05]  /*b780*/  @!P1 NANOSLEEP.SYNCS 0x989680 ;  /* 0x009896800000995d */ /* 0x004fea0003900000 */
[----:B------:R-:W2:Y:S02]  /*b790*/  @!P1 SYNCS.PHASECHK.TRANS64 P1, [R4+URZ], R3 ;  /* 0x00000003040095a7 */ /* 0x000ea4000802007f */
[----:B--2---:R-:W-:Y:S05]  /*b7a0*/  @!P1 BRA `(.L_x_22) ;  /* 0xfffffffc00ec9947 */ /* 0x004fea000383ffff */
[----:B------:R-:W-:Y:S05]  /*b7b0*/  BRA `(.L_x_21) ;  /* 0xffffff5c00a87947 */ /* 0x000fea000383ffff */
.L_x_291:
[----:B------:R-:W-:Y:S01]  /*b7c0*/  BSSY B1, `(.L_x_313) ;  /* 0x0000006000017945 */ /* 0x000fe20003800000 */
[----:B------:R-:W-:-:S07]  /*b7d0*/  IMAD.MOV.U32 R15, RZ, RZ, -0x1 ;  /* 0xffffffffff0f7424 */ /* 0x000fce00078e00ff */
[----:B------:R-:W-:Y:S05]  /*b7e0*/  WARPSYNC.COLLECTIVE R15, `(.L_x_314) ;  /* 0x000000000f0c7348 */ /* 0x000fea0003c00000 */
[----:B------:R-:W-:Y:S02]  /*b7f0*/  ELECT P6, UR62, PT ;  /* 0x00000000003e782f */ /* 0x000fe400038c0000 */
[----:B------:R-:W-:Y:S01]  /*b800*/  MOV R14, UR62 ;  /* 0x0000003e000e7c02 */ /* 0x000fe20008000f00 */
[----:B------:R-:W-:Y:S10]  /*b810*/  ENDCOLLECTIVE ;  /* 0x000000000000791b */ /* 0x000ff40003800000 */
.L_x_314:
[----:B------:R-:W-:Y:S05]  /*b820*/  BSYNC B1 ;  /* 0x0000000000017941 */ /* 0x000fea0003800000 */
.L_x_313:
[----:B------:R-:W-:Y:S05]  /*b830*/  BRA `(.L_x_315) ;  /* 0xfffffff000007947 */ /* 0x000fea000383ffff */
.L_x_294:
[----:B0-----:R0:W1:Y:S02]  /*b840*/  SYNCS.PHASECHK.TRANS64.TRYWAIT P1, [R14+URZ+0x30], R7 ;  /* 0x000030070e0075a7 */ /* 0x001064000802017f */
[----:B-1----:R-:W-:Y:S05]  /*b850*/  @!P1 NANOSLEEP.SYNCS 0x989680 ;  /* 0x009896800000995d */ /* 0x002fea0003900000 */
[----:B------:R-:W1:Y:S02]  /*b860*/  @!P1 SYNCS.PHASECHK.TRANS64 P1, [R14+URZ+0x30], R7 ;  /* 0x000030070e0095a7 */ /* 0x000e64000802007f */
[----:B-1----:R-:W-:Y:S05]  /*b870*/  @!P1 BRA `(.L_x_294) ;  /* 0xfffffffc00f09947 */ /* 0x002fea000383ffff */
[----:B------:R-:W-:Y:S05]  /*b880*/  BRA `(.L_x_316) ;  /* 0xfffffff000347947 */ /* 0x000fea000383ffff */
.L_x_303:
[----:B------:R-:W-:Y:S01]  /*b890*/  BSSY B0, `(.L_x_317) ;  /* 0x0000006000007945 */ /* 0x000fe20003800000 */
[----:B------:R-:W-:-:S07]  /*b8a0*/  IMAD.MOV.U32 R15, RZ, RZ, -0x1 ;  /* 0xffffffffff0f7424 */ /* 0x000fce00078e00ff */
[----:B------:R-:W-:Y:S05]  /*b8b0*/  WARPSYNC.COLLECTIVE R15, `(.L_x_318) ;  /* 0x000000000f0c7348 */ /* 0x000fea0003c00000 */
[----:B------:R-:W-:Y:S02]  /*b8c0*/  ELECT P6, UR62, PT ;  /* 0x00000000003e782f */ /* 0x000fe400038c0000 */
[----:B------:R-:W-:Y:S01]  /*b8d0*/  MOV R14, UR62 ;  /* 0x0000003e000e7c02 */ /* 0x000fe20008000f00 */
[----:B------:R-:W-:Y:S10]  /*b8e0*/  ENDCOLLECTIVE ;  /* 0x000000000000791b */ /* 0x000ff40003800000 */
.L_x_318:
[----:B------:R-:W-:Y:S05]  /*b8f0*/  BSYNC B0 ;  /* 0x0000000000007941 */ /* 0x000fea0003800000 */
.L_x_317:
[----:B------:R-:W-:Y:S05]  /*b900*/  BRA `(.L_x_319) ;  /* 0xfffffff800847947 */ /* 0x000fea000383ffff */
.L_x_307:
[----:B0-----:R0:W1:Y:S02]  /*b910*/  SYNCS.PHASECHK.TRANS64.TRYWAIT P0, [R7+URZ], R2 ;  /* 0x00000002070075a7 */ /* 0x001064000800017f */
[----:B-1----:R-:W-:Y:S05]  /*b920*/  @!P0 NANOSLEEP.SYNCS 0x989680 ;  /* 0x009896800000895d */ /* 0x002fea0003900000 */
[----:B------:R-:W1:Y:S02]  /*b930*/  @!P0 SYNCS.PHASECHK.TRANS64 P0, [R7+URZ], R2 ;  /* 0x00000002070085a7 */ /* 0x000e64000800007f */
[----:B-1----:R-:W-:Y:S05]  /*b940*/  @!P0 BRA `(.L_x_307) ;  /* 0xfffffffc00f08947 */ /* 0x002fea000383ffff */
[----:B------:R-:W-:Y:S05]  /*b950*/  BRA `(.L_x_320) ;  /* 0xfffffff800c47947 */ /* 0x000fea000383ffff */
.L_x_308:
[----:B0-----:R0:W1:Y:S02]  /*b960*/  SYNCS.PHASECHK.TRANS64.TRYWAIT P0, [R9+URZ], R4 ;  /* 0x00000004090075a7 */ /* 0x001064000800017f */
[----:B-1----:R-:W-:Y:S05]  /*b970*/  @!P0 NANOSLEEP.SYNCS 0x989680 ;  /* 0x009896800000895d */ /* 0x002fea0003900000 */
[----:B------:R-:W1:Y:S02]  /*b980*/  @!P0 SYNCS.PHASECHK.TRANS64 P0, [R9+URZ], R4 ;  /* 0x00000004090085a7 */ /* 0x000e64000800007f */
[----:B-1----:R-:W-:Y:S05]  /*b990*/  @!P0 BRA `(.L_x_308) ;  /* 0xfffffffc00f08947 */ /* 0x002fea000383ffff */
[----:B------:R-:W-:Y:S05]  /*b9a0*/  BRA `(.L_x_321) ;  /* 0xfffffff800d47947 */ /* 0x000fea000383ffff */
.L_x_309:
[----:B0-----:R0:W1:Y:S02]  /*b9b0*/  SYNCS.PHASECHK.TRANS64.TRYWAIT P0, [R6+URZ], R5 ;  /* 0x00000005060075a7 */ /* 0x001064000800017f */
[----:B-1----:R-:W-:Y:S05]  /*b9c0*/  @!P0 NANOSLEEP.SYNCS 0x989680 ;  /* 0x009896800000895d */ /* 0x002fea0003900000 */
[----:B------:R-:W1:Y:S02]  /*b9d0*/  @!P0 SYNCS.PHASECHK.TRANS64 P0, [R6+URZ], R5 ;  /* 0x00000005060085a7 */ /* 0x000e64000800007f */
[----:B-1----:R-:W-:Y:S05]  /*b9e0*/  @!P0 BRA `(.L_x_309) ;  /* 0xfffffffc00f08947 */ /* 0x002fea000383ffff */
[----:B------:R-:W-:Y:S05]  /*b9f0*/  BRA `(.L_x_322) ;  /* 0xfffffff800e47947 */ /* 0x000fea000383ffff */
.L_x_310:
[----:B0-----:R0:W1:Y:S02]  /*ba00*/  SYNCS.PHASECHK.TRANS64.TRYWAIT P0, [R9+URZ], R4 ;  /* 0x00000004090075a7 */ /* 0x001064000800017f */
[----:B-1----:R-:W-:Y:S05]  /*ba10*/  @!P0 NANOSLEEP.SYNCS 0x989680 ;  /* 0x009896800000895d */ /* 0x002fea0003900000 */
[----:B------:R-:W1:Y:S02]  /*ba20*/  @!P0 SYNCS.PHASECHK.TRANS64 P0, [R9+URZ], R4 ;  /* 0x00000004090085a7 */ /* 0x000e64000800007f */
[----:B-1----:R-:W-:Y:S05]  /*ba30*/  @!P0 BRA `(.L_x_310) ;  /* 0xfffffffc00f08947 */ /* 0x002fea000383ffff */
[----:B------:R-:W-:Y:S05]  /*ba40*/  BRA `(.L_x_323) ;  /* 0xfffffff800f47947 */ /* 0x000fea000383ffff */
.L_x_311:
[----:B-1----:R1:W2:Y:S02]  /*ba50*/  SYNCS.PHASECHK.TRANS64.TRYWAIT P0, [R6+URZ], R5 ;  /* 0x00000005060075a7 */ /* 0x0022a4000800017f */
[----:B--2---:R-:W-:Y:S05]  /*ba60*/  @!P0 NANOSLEEP.SYNCS 0x989680 ;  /* 0x009896800000895d */ /* 0x004fea0003900000 */
[----:B------:R-:W2:Y:S02]  /*ba70*/  @!P0 SYNCS.PHASECHK.TRANS64 P0, [R6+URZ], R5 ;  /* 0x00000005060085a7 */ /* 0x000ea4000800007f */
[----:B--2---:R-:W-:Y:S05]  /*ba80*/  @!P0 BRA `(.L_x_311) ;  /* 0xfffffffc00f08947 */ /* 0x004fea000383ffff */
[----:B------:R-:W-:Y:S05]  /*ba90*/  BRA `(.L_x_324) ;  /* 0xfffffff800fc7947 */ /* 0x000fea000383ffff */
.L_x_325:
[----:B------:R-:W-:-:S00]  /*baa0*/  BRA `(.L_x_325) ;  /* 0xfffffffc00fc7947 */ /* 0x000fc0000383ffff */
[----:B------:R-:W-:-:S00]  /*bab0*/  NOP ;  /* 0x0000000000007918 */ /* 0x000fc00000000000 */
        /* <DEDUP_REMOVED lines=12> */
.L_x_326:


//--------------------- .nv.global.init           --------------------------
	.section	.nv.global.init,"aw",@progbits
.nv.global.init:
	.type		$str$22,@object
	.size		$str$22,($str$23 - $str$22)
$str$22:
        /*0000*/ 	.byte	0x6b, 0x5f, 0x74, 0x69, 0x6c, 0x65, 0x5f, 0x63, 0x6f, 0x75, 0x6e, 0x74, 0x20, 0x3e, 0x3d, 0x20
        /*0010*/ 	.byte	0x31, 0x00
	.type		$str$23,@object
	.size		$str$23,(__unnamed_1 - $str$23)
$str$23:
        /*0012*/ 	.byte	0x2f, 0x74, 0x6d, 0x70, 0x2f, 0x63, 0x75, 0x74, 0x6c, 0x61, 0x73, 0x73, 0x5f, 0x73, 0x77, 0x65
        /*0022*/ 	.byte	0x65, 0x70, 0x5f, 0x73, 0x72, 0x63, 0x2f, 0x69, 0x6e, 0x63, 0x6c, 0x75, 0x64, 0x65, 0x2f, 0x63
        /*0032*/ 	.byte	0x75, 0x74, 0x6c, 0x61, 0x73, 0x73, 0x2f, 0x67, 0x65, 0x6d, 0x6d, 0x2f, 0x63, 0x6f, 0x6c, 0x6c
        /*0042*/ 	.byte	0x65, 0x63, 0x74, 0x69, 0x76, 0x65, 0x2f, 0x73, 0x6d, 0x39, 0x30, 0x5f, 0x6d, 0x6d, 0x61, 0x5f
        /*0052*/ 	.byte	0x74, 0x6d, 0x61, 0x5f, 0x67, 0x6d, 0x6d, 0x61, 0x5f, 0x73, 0x73, 0x5f, 0x77, 0x61, 0x72, 0x70
        /*0062*/ 	.byte	0x73, 0x70, 0x65, 0x63, 0x69, 0x61, 0x6c, 0x69, 0x7a, 0x65, 0x64, 0x2e, 0x68, 0x70, 0x70, 0x00
	.type		__unnamed_1,@object
	.size		__unnamed_1,(.L_0 - __unnamed_1)
__unnamed_1:
        /*0072*/ 	.byte	0x76, 0x6f, 0x69, 0x64, 0x20, 0x63, 0x75, 0x74, 0x6c, 0x61, 0x73, 0x73, 0x3a, 0x3a, 0x67, 0x65
        /* <DEDUP_REMOVED lines=179> */
        /*0bb2*/ 	.byte	0x3a, 0x3a, 0x69, 0x64, 0x65, 0x6e, 0x74, 0x69, 0x74, 0x79, 0x5d, 0x00
.L_0:


//--------------------- .nv.shared._ZN7cutlass13device_kernelINS_4gemm6kernel13GemmUniversalIN4cute5tupleIJiiiiEEENS1_10collective13CollectiveMmaINS1_34MainloopSm90TmaGmmaWarpSpecializedILi6ENS5_IJNS4_1CILi1EEESB_SB_EEENS1_35KernelTmaWarpSpecializedCooperativeEEENS5_IJNSA_ILi128EEENSA_ILi256EEENSA_ILi64EEEEEENS_6half_tENS5_IJlSB_lEEESJ_SK_NS4_8TiledMMAINS4_8MMA_AtomIJNS4_4SM904GMMA26MMA_64x256x16_F32F16F16_SSILNSO_5MajorE0ELSQ_0ELNSO_7ScaleInE1ELSR_1EEEEEENS4_6LayoutINS5_IJNSA_ILi2EEESB_SB_EEENS5_IJSB_NSA_ILi0EEESX_EEEEENS5_IJNS4_10UnderscoreES10_S10_EEEEENS4_13SM90_TMA_LOADENS4_14ComposedLayoutINS4_7SwizzleILi3ELi4ELi3EEENS4_18smem_ptr_flag_bitsILi16EEENSU_INS5_IJNSA_ILi8EEESH_EEENS5_IJSH_SB_EEEEEEEvNS4_8identityES13_S1D_vS1E_EENS_8epilogue10collective6detail29Sm90TmaWarpSpecializedAdapterINS1H_15DefaultEpilogueISJ_SK_SK_NS1G_6thread17LinearCombinationISJ_Li1EffLNS1L_9ScaleType4KindE0ELNS_15FloatRoundStyleE2ESJ_EENS1_15EpilogueDefaultEEEEEvvEEEEvNT_6ParamsE --------------------------
	.section	.nv.shared._ZN7cutlass13device_kernelINS_4gemm6kernel13GemmUniversalIN4cute5tupleIJiiiiEEENS1_10collective13CollectiveMmaINS1_34MainloopSm90TmaGmmaWarpSpecializedILi6ENS5_IJNS4_1CILi1EEESB_SB_EEENS1_35KernelTmaWarpSpecializedCooperativeEEENS5_IJNSA_ILi128EEENSA_ILi256EEENSA_ILi64EEEEEENS_6half_tENS5_IJlSB_lEEESJ_SK_NS4_8TiledMMAINS4_8MMA_AtomIJNS4_4SM904GMMA26MMA_64x256x16_F32F16F16_SSILNSO_5MajorE0ELSQ_0ELNSO_7ScaleInE1ELSR_1EEEEEENS4_6LayoutINS5_IJNSA_ILi2EEESB_SB_EEENS5_IJSB_NSA_ILi0EEESX_EEEEENS5_IJNS4_10UnderscoreES10_S10_EEEEENS4_13SM90_TMA_LOADENS4_14ComposedLayoutINS4_7SwizzleILi3ELi4ELi3EEENS4_18smem_ptr_flag_bitsILi16EEENSU_INS5_IJNSA_ILi8EEESH_EEENS5_IJSH_SB_EEEEEEEvNS4_8identityES13_S1D_vS1E_EENS_8epilogue10collective6detail29Sm90TmaWarpSpecializedAdapterINS1H_15DefaultEpilogueISJ_SK_SK_NS1G_6thread17LinearCombinationISJ_Li1EffLNS1L_9ScaleType4KindE0ELNS_15FloatRoundStyleE2ESJ_EENS1_15EpilogueDefaultEEEEEvvEEEEvNT_6ParamsE,"aw",@nobits
	.sectionflags	@""
	.align	16
	.zero		1024


//--------------------- .nv.shared.reserved.0     --------------------------
	.section	.nv.shared.reserved.0,"aw",@nobits
	.weak		__nv_reservedSMEM_offset_0_alias
	.size		__nv_reservedSMEM_offset_0_alias, 0, 0
	.other		__nv_reservedSMEM_offset_0_alias,@"STO_CUDA_RESERVED_SHARED STV_DEFAULT"
__nv_reservedSMEM_offset_0_alias:
	.zero		0


//--------------------- .nv.global                --------------------------
	.section	.nv.global,"aw",@nobits
.nv.global:
	.type		_ZN40_INTERNAL_02673ea2_4_k_cu_b63da9c8_219424cute1_E,@object
	.size		_ZN40_INTERNAL_02673ea2_4_k_cu_b63da9c8_219424cute1_E,(_ZN40_INTERNAL_02673ea2_4_k_cu_b63da9c8_219424cuda3std3__45__cpo6cbeginE - _ZN40_INTERNAL_02673ea2_4_k_cu_b63da9c8_219424cute1_E)
_ZN40_INTERNAL_02673ea2_4_k_cu_b63da9c8_219424cute1_E:
	.zero		1
	.type		_ZN40_INTERNAL_02673ea2_4_k_cu_b63da9c8_219424cuda3std3__45__cpo6cbeginE,@object
	.size		_ZN40_INTERNAL_02673ea2_4_k_cu_b63da9c8_219424cuda3std3__45__cpo6cbeginE,(_ZN40_INTERNAL_02673ea2_4_k_cu_b63da9c8_219424cuda3std3__48in_placeE - _ZN40_INTERNAL_02673ea2_4_k_cu_b63da9c8_219424cuda3std3__45__cpo6cbeginE)
_ZN40_INTERNAL_02673ea2_4_k_cu_b63da9c8_219424cuda3std3__45__cpo6cbeginE:
	.zero		1
	.type		_ZN40_INTERNAL_02673ea2_4_k_cu_b63da9c8_219424cuda3std3__48in_placeE,@object
	.size		_ZN40_INTERNAL_02673ea2_4_k_cu_b63da9c8_219424cuda3std3__48in_placeE,(_ZN40_INTERNAL_02673ea2_4_k_cu_b63da9c8_219424cuda3std6ranges3__45__cpo9iter_moveE - _ZN40_INTERNAL_02673ea2_4_k_cu_b63da9c8_219424cuda3std3__48in_placeE)
_ZN40_INTERNAL_02673ea2_4_k_cu_b63da9c8_219424cuda3std3__48in_placeE:
	.zero		1
	.type		_ZN40_INTERNAL_02673ea2_4_k_cu_b63da9c8_219424cuda3std6ranges3__45__cpo9iter_moveE,@object
	.size		_ZN40_INTERNAL_02673ea2_4_k_cu_b63da9c8_219424cuda3std6ranges3__45__cpo9iter_moveE,(_ZN40_INTERNAL_02673ea2_4_k_cu_b63da9c8_219424cuda3std3__45__cpo5beginE - _ZN40_INTERNAL_02673ea2_4_k_cu_b63da9c8_219424cuda3std6ranges3__45__cpo9iter_moveE)
_ZN40_INTERNAL_02673ea2_4_k_cu_b63da9c8_219424cuda3std6ranges3__45__cpo9iter_moveE:
	.zero		1
	.type		_ZN40_INTERNAL_02673ea2_4_k_cu_b63da9c8_219424cuda3std3__45__cpo5beginE,@object
	.size		_ZN40_INTERNAL_02673ea2_4_k_cu_b63da9c8_219424cuda3std3__45__cpo5beginE,(_ZN40_INTERNAL_02673ea2_4_k_cu_b63da9c8_219424cuda3std3__442_GLOBAL__N__02673ea2_4_k_cu_b63da9c8_219426ignoreE - _ZN40_INTERNAL_02673ea2_4_k_cu_b63da9c8_219424cuda3std3__45__cpo5beginE)
_ZN40_INTERNAL_02673ea2_4_k_cu_b63da9c8_219424cuda3std3__45__cpo5beginE:
	.zero		1
	.type		_ZN40_INTERNAL_02673ea2_4_k_cu_b63da9c8_219424cuda3std3__442_GLOBAL__N__02673ea2_4_k_cu_b63da9c8_219426ignoreE,@object
	.size		_ZN40_INTERNAL_02673ea2_4_k_cu_b63da9c8_219424cuda3std3__442_GLOBAL__N__02673ea2_4_k_cu_b63da9c8_219426ignoreE,(_ZN40_INTERNAL_02673ea2_4_k_cu_b63da9c8_219424cute7productE - _ZN40_INTERNAL_02673ea2_4_k_cu_b63da9c8_219424cuda3std3__442_GLOBAL__N__02673ea2_4_k_cu_b63da9c8_219426ignoreE)
_ZN40_INTERNAL_02673ea2_4_k_cu_b63da9c8_219424cuda3std3__442_GLOBAL__N__02673ea2_4_k_cu_b63da9c8_219426ignoreE:
	.zero		1
	.type		_ZN40_INTERNAL_02673ea2_4_k_cu_b63da9c8_219424cute7productE,@object
	.size		_ZN40_INTERNAL_02673ea2_4_k_cu_b63da9c8_219424cute7productE,(_ZN40_INTERNAL_02673ea2_4_k_cu_b63da9c8_219424cuda3std3__45__cpo3endE - _ZN40_INTERNAL_02673ea2_4_k_cu_b63da9c8_219424cute7productE)
_ZN40_INTERNAL_02673ea2_4_k_cu_b63da9c8_219424cute7productE:
	.zero		1
	.type		_ZN40_INTERNAL_02673ea2_4_k_cu_b63da9c8_219424cuda3std3__45__cpo3endE,@object
	.size		_ZN40_INTERNAL_02673ea2_4_k_cu_b63da9c8_219424cuda3std3__45__cpo3endE,(_ZN40_INTERNAL_02673ea2_4_k_cu_b63da9c8_219424cuda3std3__419piecewise_constructE - _ZN40_INTERNAL_02673ea2_4_k_cu_b63da9c8_219424cuda3std3__45__cpo3endE)
_ZN40_INTERNAL_02673ea2_4_k_cu_b63da9c8_219424cuda3std3__45__cpo3endE:
	.zero		1
	.type		_ZN40_INTERNAL_02673ea2_4_k_cu_b63da9c8_219424cuda3std3__419piecewise_constructE,@object
	.size		_ZN40_INTERNAL_02673ea2_4_k_cu_b63da9c8_219424cuda3std3__419piecewise_constructE,(_ZN40_INTERNAL_02673ea2_4_k_cu_b63da9c8_219424cuda3std3__45__cpo4cendE - _ZN40_INTERNAL_02673ea2_4_k_cu_b63da9c8_219424cuda3std3__419piecewise_constructE)
_ZN40_INTERNAL_02673ea2_4_k_cu_b63da9c8_219424cuda3std3__419piecewise_constructE:
	.zero		1
	.type		_ZN40_INTERNAL_02673ea2_4_k_cu_b63da9c8_219424cuda3std3__45__cpo4cendE,@object
	.size		_ZN40_INTERNAL_02673ea2_4_k_cu_b63da9c8_219424cuda3std3__45__cpo4cendE,(_ZN40_INTERNAL_02673ea2_4_k_cu_b63da9c8_219424cuda3std6ranges3__45__cpo4swapE - _ZN40_INTERNAL_02673ea2_4_k_cu_b63da9c8_219424cuda3std3__45__cpo4cendE)
_ZN40_INTERNAL_02673ea2_4_k_cu_b63da9c8_219424cuda3std3__45__cpo4cendE:
	.zero		1
	.type		_ZN40_INTERNAL_02673ea2_4_k_cu_b63da9c8_219424cuda3std6ranges3__45__cpo4swapE,@object
	.size		_ZN40_INTERNAL_02673ea2_4_k_cu_b63da9c8_219424cuda3std6ranges3__45__cpo4swapE,(.L_8 - _ZN40_INTERNAL_02673ea2_4_k_cu_b63da9c8_219424cuda3std6ranges3__45__cpo4swapE)
_ZN40_INTERNAL_02673ea2_4_k_cu_b63da9c8_219424cuda3std6ranges3__45__cpo4swapE:
	.zero		1
.L_8:


//--------------------- .nv.constant0._ZN7cutlass13device_kernelINS_4gemm6kernel13GemmUniversalIN4cute5tupleIJiiiiEEENS1_10collective13CollectiveMmaINS1_34MainloopSm90TmaGmmaWarpSpecializedILi6ENS5_IJNS4_1CILi1EEESB_SB_EEENS1_35KernelTmaWarpSpecializedCooperativeEEENS5_IJNSA_ILi128EEENSA_ILi256EEENSA_ILi64EEEEEENS_6half_tENS5_IJlSB_lEEESJ_SK_NS4_8TiledMMAINS4_8MMA_AtomIJNS4_4SM904GMMA26MMA_64x256x16_F32F16F16_SSILNSO_5MajorE0ELSQ_0ELNSO_7ScaleInE1ELSR_1EEEEEENS4_6LayoutINS5_IJNSA_ILi2EEESB_SB_EEENS5_IJSB_NSA_ILi0EEESX_EEEEENS5_IJNS4_10UnderscoreES10_S10_EEEEENS4_13SM90_TMA_LOADENS4_14ComposedLayoutINS4_7SwizzleILi3ELi4ELi3EEENS4_18smem_ptr_flag_bitsILi16EEENSU_INS5_IJNSA_ILi8EEESH_EEENS5_IJSH_SB_EEEEEEEvNS4_8identityES13_S1D_vS1E_EENS_8epilogue10collective6detail29Sm90TmaWarpSpecializedAdapterINS1H_15DefaultEpilogueISJ_SK_SK_NS1G_6thread17LinearCombinationISJ_Li1EffLNS1L_9ScaleType4KindE0ELNS_15FloatRoundStyleE2ESJ_EENS1_15EpilogueDefaultEEEEEvvEEEEvNT_6ParamsE --------------------------
	.section	.nv.constant0._ZN7cutlass13device_kernelINS_4gemm6kernel13GemmUniversalIN4cute5tupleIJiiiiEEENS1_10collective13CollectiveMmaINS1_34MainloopSm90TmaGmmaWarpSpecializedILi6ENS5_IJNS4_1CILi1EEESB_SB_EEENS1_35KernelTmaWarpSpecializedCooperativeEEENS5_IJNSA_ILi128EEENSA_ILi256EEENSA_ILi64EEEEEENS_6half_tENS5_IJlSB_lEEESJ_SK_NS4_8TiledMMAINS4_8MMA_AtomIJNS4_4SM904GMMA26MMA_64x256x16_F32F16F16_SSILNSO_5MajorE0ELSQ_0ELNSO_7ScaleInE1ELSR_1EEEEEENS4_6LayoutINS5_IJNSA_ILi2EEESB_SB_EEENS5_IJSB_NSA_ILi0EEESX_EEEEENS5_IJNS4_10UnderscoreES10_S10_EEEEENS4_13SM90_TMA_LOADENS4_14ComposedLayoutINS4_7SwizzleILi3ELi4ELi3EEENS4_18smem_ptr_flag_bitsILi16EEENSU_INS5_IJNSA_ILi8EEESH_EEENS5_IJSH_SB_EEEEEEEvNS4_8identityES13_S1D_vS1E_EENS_8epilogue10collective6detail29Sm90TmaWarpSpecializedAdapterINS1H_15DefaultEpilogueISJ_SK_SK_NS1G_6thread17LinearCombinationISJ_Li1EffLNS1L_9ScaleType4KindE0ELNS_15FloatRoundStyleE2ESJ_EENS1_15EpilogueDefaultEEEEEvvEEEEvNT_6ParamsE,"a",@progbits
	.sectionflags	@""
	.align	4
.nv.constant0._ZN7cutlass13device_kernelINS_4gemm6kernel13GemmUniversalIN4cute5tupleIJiiiiEEENS1_10collective13CollectiveMmaINS1_34MainloopSm90TmaGmmaWarpSpecializedILi6ENS5_IJNS4_1CILi1EEESB_SB_EEENS1_35KernelTmaWarpSpecializedCooperativeEEENS5_IJNSA_ILi128EEENSA_ILi256EEENSA_ILi64EEEEEENS_6half_tENS5_IJlSB_lEEESJ_SK_NS4_8TiledMMAINS4_8MMA_AtomIJNS4_4SM904GMMA26MMA_64x256x16_F32F16F16_SSILNSO_5MajorE0ELSQ_0ELNSO_7ScaleInE1ELSR_1EEEEEENS4_6LayoutINS5_IJNSA_ILi2EEESB_SB_EEENS5_IJSB_NSA_ILi0EEESX_EEEEENS5_IJNS4_10UnderscoreES10_S10_EEEEENS4_13SM90_TMA_LOADENS4_14ComposedLayoutINS4_7SwizzleILi3ELi4ELi3EEENS4_18smem_ptr_flag_bitsILi16EEENSU_INS5_IJNSA_ILi8EEESH_EEENS5_IJSH_SB_EEEEEEEvNS4_8identityES13_S1D_vS1E_EENS_8epilogue10collective6detail29Sm90TmaWarpSpecializedAdapterINS1H_15DefaultEpilogueISJ_SK_SK_NS1G_6thread17LinearCombinationISJ_Li1EffLNS1L_9ScaleType4KindE0ELNS_15FloatRoundStyleE2ESJ_EENS1_15EpilogueDefaultEEEEEvvEEEEvNT_6ParamsE:
	.zero		1664


//--------------------- SYMBOLS --------------------------

	.type		.nv.reservedSmem.offset0,@object
	.size		.nv.reservedSmem.offset0,0x4
	.type		__assertfail,@function
